//
// Generated by NVIDIA NVVM Compiler
//
// Compiler Build ID: CL-36424714
// Cuda compilation tools, release 13.0, V13.0.88
// Based on NVVM 20.0.0
//

.version 9.0
.target sm_100
.address_size 64

.extern .func  (.param .b64 func_retval0) malloc
(
	.param .b64 malloc_param_0
)
;
.extern .func free
(
	.param .b64 free_param_0
)
;
.func  (.param .b64 func_retval0) __internal_accurate_pow
(
	.param .b64 __internal_accurate_pow_param_0
)
;

.func _Z11pset_insertP4psetPK4path(
	.param .b64 _Z11pset_insertP4psetPK4path_param_0,
	.param .b64 _Z11pset_insertP4psetPK4path_param_1
)
{
	.reg .pred 	%p<14>;
	.reg .b16 	%rs<3>;
	.reg .b32 	%r<29>;
	.reg .b64 	%rd<52>;

	ld.param.u64 	%rd22, [_Z11pset_insertP4psetPK4path_param_0];
	ld.param.u64 	%rd23, [_Z11pset_insertP4psetPK4path_param_1];
	ld.u32 	%r25, [%rd22+4];
	ld.u32 	%r28, [%rd22+8];
	setp.lt.s32 	%p1, %r25, %r28;
	@%p1 bra 	$L__BB0_1;
	bra.uni 	$L__BB0_15;
$L__BB0_1:
	setp.gt.s32 	%p6, %r25, 0;
	@%p6 bra 	$L__BB0_3;
	ld.u64 	%rd48, [%rd22+16];
	bra.uni 	$L__BB0_10;
$L__BB0_3:
	ld.u64 	%rd48, [%rd22+16];
	ld.u32 	%r4, [%rd23+4];
	mov.b32 	%r26, 0;
$L__BB0_4:
	mul.wide.u32 	%rd37, %r26, 8;
	add.s64 	%rd38, %rd48, %rd37;
	ld.u64 	%rd3, [%rd38];
	ld.u32 	%r17, [%rd3+4];
	setp.ne.s32 	%p7, %r17, %r4;
	@%p7 bra 	$L__BB0_9;
	setp.lt.s32 	%p8, %r4, 1;
	@%p8 bra 	$L__BB0_14;
	ld.u64 	%rd4, [%rd3+8];
	ld.u64 	%rd5, [%rd23+8];
	mov.b32 	%r27, 0;
	bra.uni 	$L__BB0_8;
$L__BB0_7:
	add.s32 	%r27, %r27, 1;
	setp.ge.s32 	%p13, %r27, %r4;
	@%p13 bra 	$L__BB0_14;
$L__BB0_8:
	mul.wide.u32 	%rd39, %r27, 4;
	add.s64 	%rd40, %rd4, %rd39;
	ld.u32 	%r19, [%rd40];
	add.s64 	%rd41, %rd5, %rd39;
	ld.u32 	%r20, [%rd41];
	setp.eq.s32 	%p9, %r19, %r20;
	@%p9 bra 	$L__BB0_7;
$L__BB0_9:
	add.s32 	%r26, %r26, 1;
	setp.lt.s32 	%p10, %r26, %r25;
	@%p10 bra 	$L__BB0_4;
$L__BB0_10:
	mul.wide.s32 	%rd42, %r25, 8;
	add.s64 	%rd43, %rd48, %rd42;
	ld.u64 	%rd44, [%rd43];
	ld.u32 	%r21, [%rd23];
	st.u32 	[%rd44], %r21;
	ld.u32 	%r22, [%rd23+4];
	st.u32 	[%rd44+4], %r22;
	add.s64 	%rd7, %rd44, 8;
	add.s64 	%rd8, %rd23, 8;
	ld.u32 	%rd9, [%rd23];
	setp.eq.s64 	%p11, %rd9, 0;
	@%p11 bra 	$L__BB0_13;
	ld.u64 	%rd10, [%rd7];
	ld.u64 	%rd11, [%rd8];
	shl.b64 	%rd12, %rd9, 2;
	mov.b64 	%rd49, 0;
$L__BB0_12:
	add.s64 	%rd46, %rd11, %rd49;
	ld.u8 	%rs2, [%rd46];
	add.s64 	%rd47, %rd10, %rd49;
	st.u8 	[%rd47], %rs2;
	add.s64 	%rd49, %rd49, 1;
	setp.lt.u64 	%p12, %rd49, %rd12;
	@%p12 bra 	$L__BB0_12;
$L__BB0_13:
	ld.u32 	%r23, [%rd22+4];
	add.s32 	%r24, %r23, 1;
	st.u32 	[%rd22+4], %r24;
$L__BB0_14:
	ret;
$L__BB0_15:
	mul.wide.s32 	%rd15, %r28, 8;
	add.s64 	%rd16, %rd15, 8;
	setp.lt.u64 	%p2, %rd16, %rd15;
	mov.b64 	%rd51, 0;
	@%p2 bra 	$L__BB0_20;
	ld.u64 	%rd17, [%rd22+16];
	{ // callseq 0, 0
	.param .b64 param0;
	st.param.b64 	[param0], %rd16;
	.param .b64 retval0;
	call.uni (retval0), 
	malloc, 
	(
	param0
	);
	ld.param.b64 	%rd51, [retval0];
	} // callseq 0
	setp.eq.s32 	%p3, %r28, 0;
	@%p3 bra 	$L__BB0_19;
	mov.b64 	%rd50, 0;
$L__BB0_18:
	add.s64 	%rd27, %rd17, %rd50;
	ld.u8 	%rs1, [%rd27];
	add.s64 	%rd28, %rd51, %rd50;
	st.u8 	[%rd28], %rs1;
	add.s64 	%rd50, %rd50, 1;
	setp.lt.u64 	%p4, %rd50, %rd15;
	@%p4 bra 	$L__BB0_18;
$L__BB0_19:
	{ // callseq 1, 0
	.param .b64 param0;
	st.param.b64 	[param0], %rd17;
	call.uni 
	free, 
	(
	param0
	);
	} // callseq 1
$L__BB0_20:
	st.u64 	[%rd22+16], %rd51;
	ld.u32 	%r12, [%rd22];
	{ // callseq 2, 0
	.param .b64 param0;
	st.param.b64 	[param0], 16;
	.param .b64 retval0;
	call.uni (retval0), 
	malloc, 
	(
	param0
	);
	ld.param.b64 	%rd29, [retval0];
	} // callseq 2
	mov.b32 	%r13, 0;
	st.v2.u32 	[%rd29], {%r12, %r13};
	mul.wide.u32 	%rd31, %r12, 4;
	{ // callseq 3, 0
	.param .b64 param0;
	st.param.b64 	[param0], %rd31;
	.param .b64 retval0;
	call.uni (retval0), 
	malloc, 
	(
	param0
	);
	ld.param.b64 	%rd32, [retval0];
	} // callseq 3
	st.u64 	[%rd29+8], %rd32;
	ld.u64 	%rd34, [%rd22+16];
	ld.u32 	%r14, [%rd22+8];
	mul.wide.s32 	%rd35, %r14, 8;
	add.s64 	%rd36, %rd34, %rd35;
	st.u64 	[%rd36], %rd29;
	ld.u32 	%r15, [%rd22+8];
	add.s32 	%r28, %r15, 1;
	st.u32 	[%rd22+8], %r28;
	ld.u32 	%r25, [%rd22+4];
	setp.gt.s32 	%p5, %r25, %r15;
	@%p5 bra 	$L__BB0_15;
	bra.uni 	$L__BB0_1;

}
	// .globl	_Z8dijkstraPK11lex_productPS_PP4psetPK4pathiPK4nsetPPS9_SD_PPPS6_
.visible .entry _Z8dijkstraPK11lex_productPS_PP4psetPK4pathiPK4nsetPPS9_SD_PPPS6_(
	.param .u64 .ptr .align 1 _Z8dijkstraPK11lex_productPS_PP4psetPK4pathiPK4nsetPPS9_SD_PPPS6__param_0,
	.param .u64 .ptr .align 1 _Z8dijkstraPK11lex_productPS_PP4psetPK4pathiPK4nsetPPS9_SD_PPPS6__param_1,
	.param .u64 .ptr .align 1 _Z8dijkstraPK11lex_productPS_PP4psetPK4pathiPK4nsetPPS9_SD_PPPS6__param_2,
	.param .u64 .ptr .align 1 _Z8dijkstraPK11lex_productPS_PP4psetPK4pathiPK4nsetPPS9_SD_PPPS6__param_3,
	.param .u32 _Z8dijkstraPK11lex_productPS_PP4psetPK4pathiPK4nsetPPS9_SD_PPPS6__param_4,
	.param .u64 .ptr .align 1 _Z8dijkstraPK11lex_productPS_PP4psetPK4pathiPK4nsetPPS9_SD_PPPS6__param_5,
	.param .u64 .ptr .align 1 _Z8dijkstraPK11lex_productPS_PP4psetPK4pathiPK4nsetPPS9_SD_PPPS6__param_6,
	.param .u64 .ptr .align 1 _Z8dijkstraPK11lex_productPS_PP4psetPK4pathiPK4nsetPPS9_SD_PPPS6__param_7,
	.param .u64 .ptr .align 1 _Z8dijkstraPK11lex_productPS_PP4psetPK4pathiPK4nsetPPS9_SD_PPPS6__param_8
)
{
	.reg .pred 	%p<137>;
	.reg .b16 	%rs<64>;
	.reg .b32 	%r<238>;
	.reg .b64 	%rd<221>;
	.reg .b64 	%fd<157>;

	ld.param.u64 	%rd55, [_Z8dijkstraPK11lex_productPS_PP4psetPK4pathiPK4nsetPPS9_SD_PPPS6__param_1];
	ld.param.u64 	%rd56, [_Z8dijkstraPK11lex_productPS_PP4psetPK4pathiPK4nsetPPS9_SD_PPPS6__param_2];
	ld.param.u64 	%rd51, [_Z8dijkstraPK11lex_productPS_PP4psetPK4pathiPK4nsetPPS9_SD_PPPS6__param_3];
	ld.param.u32 	%r55, [_Z8dijkstraPK11lex_productPS_PP4psetPK4pathiPK4nsetPPS9_SD_PPPS6__param_4];
	ld.param.u64 	%rd57, [_Z8dijkstraPK11lex_productPS_PP4psetPK4pathiPK4nsetPPS9_SD_PPPS6__param_5];
	ld.param.u64 	%rd52, [_Z8dijkstraPK11lex_productPS_PP4psetPK4pathiPK4nsetPPS9_SD_PPPS6__param_6];
	ld.param.u64 	%rd53, [_Z8dijkstraPK11lex_productPS_PP4psetPK4pathiPK4nsetPPS9_SD_PPPS6__param_7];
	ld.param.u64 	%rd54, [_Z8dijkstraPK11lex_productPS_PP4psetPK4pathiPK4nsetPPS9_SD_PPPS6__param_8];
	cvta.to.global.u64 	%rd1, %rd57;
	cvta.to.global.u64 	%rd2, %rd56;
	cvta.to.global.u64 	%rd3, %rd55;
	mov.u32 	%r1, %tid.x;
	setp.eq.s32 	%p1, %r55, 0;
	@%p1 bra 	$L__BB1_12;
	mul.lo.s32 	%r2, %r55, %r1;
	and.b32  	%r3, %r55, 7;
	setp.lt.u32 	%p2, %r55, 8;
	mov.b32 	%r220, 0;
	@%p2 bra 	$L__BB1_4;
	and.b32  	%r220, %r55, -8;
	mov.b32 	%r218, 0;
$L__BB1_3:
	.pragma "nounroll";
	add.s32 	%r58, %r218, %r2;
	mul.wide.u32 	%rd58, %r58, 16;
	add.s64 	%rd59, %rd3, %rd58;
	mov.b64 	%rd60, 9218868437227405312;
	st.global.u64 	[%rd59], %rd60;
	mov.b64 	%rd61, 0;
	st.global.u64 	[%rd59+8], %rd61;
	add.s32 	%r59, %r58, 1;
	mul.wide.u32 	%rd62, %r59, 16;
	add.s64 	%rd63, %rd3, %rd62;
	st.global.u64 	[%rd63], %rd60;
	st.global.u64 	[%rd63+8], %rd61;
	add.s32 	%r60, %r58, 2;
	mul.wide.u32 	%rd64, %r60, 16;
	add.s64 	%rd65, %rd3, %rd64;
	st.global.u64 	[%rd65], %rd60;
	st.global.u64 	[%rd65+8], %rd61;
	add.s32 	%r61, %r58, 3;
	mul.wide.u32 	%rd66, %r61, 16;
	add.s64 	%rd67, %rd3, %rd66;
	st.global.u64 	[%rd67], %rd60;
	st.global.u64 	[%rd67+8], %rd61;
	add.s32 	%r62, %r58, 4;
	mul.wide.u32 	%rd68, %r62, 16;
	add.s64 	%rd69, %rd3, %rd68;
	st.global.u64 	[%rd69], %rd60;
	st.global.u64 	[%rd69+8], %rd61;
	add.s32 	%r63, %r58, 5;
	mul.wide.u32 	%rd70, %r63, 16;
	add.s64 	%rd71, %rd3, %rd70;
	st.global.u64 	[%rd71], %rd60;
	st.global.u64 	[%rd71+8], %rd61;
	add.s32 	%r64, %r58, 6;
	mul.wide.u32 	%rd72, %r64, 16;
	add.s64 	%rd73, %rd3, %rd72;
	st.global.u64 	[%rd73], %rd60;
	st.global.u64 	[%rd73+8], %rd61;
	add.s32 	%r65, %r58, 7;
	mul.wide.u32 	%rd74, %r65, 16;
	add.s64 	%rd75, %rd3, %rd74;
	st.global.u64 	[%rd75], %rd60;
	st.global.u64 	[%rd75+8], %rd61;
	add.s32 	%r218, %r218, 8;
	setp.ne.s32 	%p3, %r218, %r220;
	@%p3 bra 	$L__BB1_3;
$L__BB1_4:
	setp.eq.s32 	%p4, %r3, 0;
	@%p4 bra 	$L__BB1_12;
	and.b32  	%r8, %r55, 3;
	setp.lt.u32 	%p5, %r3, 4;
	@%p5 bra 	$L__BB1_7;
	add.s32 	%r66, %r220, %r2;
	mul.wide.u32 	%rd76, %r66, 16;
	add.s64 	%rd77, %rd3, %rd76;
	mov.b64 	%rd78, 9218868437227405312;
	st.global.u64 	[%rd77], %rd78;
	mov.b64 	%rd79, 0;
	st.global.u64 	[%rd77+8], %rd79;
	add.s32 	%r67, %r66, 1;
	mul.wide.u32 	%rd80, %r67, 16;
	add.s64 	%rd81, %rd3, %rd80;
	st.global.u64 	[%rd81], %rd78;
	st.global.u64 	[%rd81+8], %rd79;
	add.s32 	%r68, %r66, 2;
	mul.wide.u32 	%rd82, %r68, 16;
	add.s64 	%rd83, %rd3, %rd82;
	st.global.u64 	[%rd83], %rd78;
	st.global.u64 	[%rd83+8], %rd79;
	add.s32 	%r69, %r66, 3;
	mul.wide.u32 	%rd84, %r69, 16;
	add.s64 	%rd85, %rd3, %rd84;
	st.global.u64 	[%rd85], %rd78;
	st.global.u64 	[%rd85+8], %rd79;
	add.s32 	%r220, %r220, 4;
$L__BB1_7:
	setp.eq.s32 	%p6, %r8, 0;
	@%p6 bra 	$L__BB1_12;
	setp.eq.s32 	%p7, %r8, 1;
	@%p7 bra 	$L__BB1_10;
	add.s32 	%r70, %r220, %r2;
	mul.wide.u32 	%rd86, %r70, 16;
	add.s64 	%rd87, %rd3, %rd86;
	mov.b64 	%rd88, 9218868437227405312;
	st.global.u64 	[%rd87], %rd88;
	mov.b64 	%rd89, 0;
	st.global.u64 	[%rd87+8], %rd89;
	add.s32 	%r71, %r70, 1;
	mul.wide.u32 	%rd90, %r71, 16;
	add.s64 	%rd91, %rd3, %rd90;
	st.global.u64 	[%rd91], %rd88;
	st.global.u64 	[%rd91+8], %rd89;
	add.s32 	%r220, %r220, 2;
$L__BB1_10:
	and.b32  	%r72, %r55, 1;
	setp.eq.b32 	%p8, %r72, 1;
	not.pred 	%p9, %p8;
	@%p9 bra 	$L__BB1_12;
	add.s32 	%r73, %r220, %r2;
	mul.wide.u32 	%rd92, %r73, 16;
	add.s64 	%rd93, %rd3, %rd92;
	mov.b64 	%rd94, 9218868437227405312;
	st.global.u64 	[%rd93], %rd94;
	mov.b64 	%rd95, 0;
	st.global.u64 	[%rd93+8], %rd95;
$L__BB1_12:
	setp.eq.s32 	%p10, %r55, 0;
	mul.lo.s32 	%r13, %r55, %r1;
	add.s32 	%r74, %r13, %r1;
	mul.wide.u32 	%rd96, %r74, 16;
	add.s64 	%rd97, %rd3, %rd96;
	mov.b64 	%rd98, 0;
	st.global.u64 	[%rd97], %rd98;
	mov.b64 	%rd99, 9218868437227405312;
	st.global.u64 	[%rd97+8], %rd99;
	mul.wide.u32 	%rd100, %r74, 8;
	add.s64 	%rd101, %rd2, %rd100;
	ld.global.u64 	%rd102, [%rd101];
	{ // callseq 4, 0
	.param .b64 param0;
	st.param.b64 	[param0], %rd102;
	.param .b64 param1;
	st.param.b64 	[param1], %rd51;
	call.uni 
	_Z11pset_insertP4psetPK4path, 
	(
	param0, 
	param1
	);
	} // callseq 4
	@%p10 bra 	$L__BB1_108;
	cvta.to.global.u64 	%rd103, %rd53;
	mul.wide.u32 	%rd104, %r1, 8;
	add.s64 	%rd4, %rd103, %rd104;
	cvta.to.global.u64 	%rd105, %rd52;
	add.s64 	%rd5, %rd105, %rd104;
	mov.f64 	%fd57, 0d4000000000000000;
	{
	.reg .b32 %temp; 
	mov.b64 	{%temp, %r14}, %fd57;
	}
	setp.lt.s32 	%p11, %r14, 0;
	cvta.to.global.u64 	%rd106, %rd54;
	add.s64 	%rd6, %rd106, %rd104;
	mov.f64 	%fd58, 0d3FF0000000000000;
	{
	.reg .b32 %temp; 
	mov.b64 	{%temp, %r76}, %fd58;
	}
	and.b32  	%r78, %r76, 2146435072;
	setp.eq.s32 	%p12, %r78, 1072693248;
	{ // callseq 5, 0
	.param .b64 param0;
	st.param.f64 	[param0], 0d3FF0000000000000;
	.param .b64 retval0;
	call.uni (retval0), 
	__internal_accurate_pow, 
	(
	param0
	);
	ld.param.f64 	%fd59, [retval0];
	} // callseq 5
	neg.f64 	%fd61, %fd59;
	selp.f64 	%fd62, %fd61, %fd59, %p12;
	selp.f64 	%fd63, %fd62, %fd59, %p11;
	cvt.rzi.s32.f64 	%r15, %fd63;
	cvt.rzi.u32.f64 	%r79, %fd63;
	cvt.u16.u32 	%rs1, %r79;
	{ // callseq 6, 0
	.param .b64 param0;
	st.param.f64 	[param0], 0d4000000000000000;
	.param .b64 retval0;
	call.uni (retval0), 
	__internal_accurate_pow, 
	(
	param0
	);
	ld.param.f64 	%fd64, [retval0];
	} // callseq 6
	and.b32  	%r80, %r14, -1048576;
	setp.eq.s32 	%p13, %r80, -1085276160;
	neg.f64 	%fd66, %fd64;
	selp.f64 	%fd67, %fd66, %fd64, %p13;
	cvt.rzi.s32.f64 	%r16, %fd67;
	cvt.rzi.u32.f64 	%r81, %fd67;
	cvt.u16.u32 	%rs2, %r81;
	mov.f64 	%fd68, 0d4008000000000000;
	{
	.reg .b32 %temp; 
	mov.b64 	{%temp, %r82}, %fd68;
	}
	and.b32  	%r84, %r82, 2146435072;
	setp.eq.s32 	%p14, %r84, 1073741824;
	{ // callseq 7, 0
	.param .b64 param0;
	st.param.f64 	[param0], 0d4008000000000000;
	.param .b64 retval0;
	call.uni (retval0), 
	__internal_accurate_pow, 
	(
	param0
	);
	ld.param.f64 	%fd69, [retval0];
	} // callseq 7
	neg.f64 	%fd71, %fd69;
	selp.f64 	%fd72, %fd71, %fd69, %p14;
	selp.f64 	%fd73, %fd72, %fd69, %p11;
	cvt.rzi.s32.f64 	%r17, %fd73;
	cvt.rzi.u32.f64 	%r85, %fd73;
	cvt.u16.u32 	%rs3, %r85;
	mov.f64 	%fd74, 0d4010000000000000;
	{
	.reg .b32 %temp; 
	mov.b64 	{%temp, %r86}, %fd74;
	}
	and.b32  	%r88, %r86, 2146435072;
	setp.eq.s32 	%p15, %r88, 1072693248;
	{ // callseq 8, 0
	.param .b64 param0;
	st.param.f64 	[param0], 0d4010000000000000;
	.param .b64 retval0;
	call.uni (retval0), 
	__internal_accurate_pow, 
	(
	param0
	);
	ld.param.f64 	%fd75, [retval0];
	} // callseq 8
	neg.f64 	%fd77, %fd75;
	selp.f64 	%fd78, %fd77, %fd75, %p15;
	selp.f64 	%fd79, %fd78, %fd75, %p11;
	cvt.rzi.s32.f64 	%r18, %fd79;
	cvt.rzi.u32.f64 	%r89, %fd79;
	cvt.u16.u32 	%rs4, %r89;
	mov.b32 	%r222, 0;
$L__BB1_14:
	ld.global.u64 	%rd7, [%rd4];
	ld.global.u64 	%rd8, [%rd5];
	ld.u32 	%r90, [%rd7];
	shr.u32 	%r91, %r90, 3;
	and.b32  	%r92, %r90, 7;
	setp.ne.s32 	%p16, %r92, 0;
	selp.u32 	%r93, 1, 0, %p16;
	add.s32 	%r20, %r91, %r93;
	setp.eq.s32 	%p17, %r20, 0;
	@%p17 bra 	$L__BB1_17;
	ld.u64 	%rd9, [%rd7+8];
	cvt.u64.u32 	%rd10, %r20;
	mov.b64 	%rd217, 0;
$L__BB1_16:
	add.s64 	%rd108, %rd9, %rd217;
	mov.b16 	%rs23, 0;
	st.u8 	[%rd108], %rs23;
	add.s64 	%rd217, %rd217, 1;
	setp.lt.u64 	%p18, %rd217, %rd10;
	@%p18 bra 	$L__BB1_16;
$L__BB1_17:
	ld.global.u64 	%rd109, [%rd1+8];
	ld.u8 	%rs57, [%rd109];
	and.b16  	%rs24, %rs57, 1;
	setp.eq.b16 	%p19, %rs24, 1;
	not.pred 	%p20, %p19;
	@%p20 bra 	$L__BB1_20;
	ld.u64 	%rd110, [%rd8+8];
	ld.u8 	%rs25, [%rd110];
	and.b16  	%rs26, %rs25, 1;
	setp.eq.b16 	%p21, %rs26, 1;
	@%p21 bra 	$L__BB1_20;
	ld.u64 	%rd111, [%rd7+8];
	ld.u8 	%rs27, [%rd111];
	or.b16  	%rs28, %rs27, 1;
	st.u8 	[%rd111], %rs28;
	ld.global.u64 	%rd112, [%rd1+8];
	ld.u8 	%rs57, [%rd112];
$L__BB1_20:
	cvt.u32.u16 	%r94, %rs57;
	cvt.s32.s8 	%r95, %r94;
	and.b32  	%r96, %r15, %r95;
	setp.eq.s32 	%p22, %r96, 0;
	@%p22 bra 	$L__BB1_23;
	ld.u64 	%rd113, [%rd8+8];
	ld.s8 	%r97, [%rd113];
	and.b32  	%r98, %r15, %r97;
	setp.ne.s32 	%p23, %r98, 0;
	@%p23 bra 	$L__BB1_23;
	ld.u64 	%rd114, [%rd7+8];
	ld.u8 	%rs29, [%rd114];
	or.b16  	%rs30, %rs29, %rs1;
	st.u8 	[%rd114], %rs30;
	ld.global.u64 	%rd115, [%rd1+8];
	ld.u8 	%rs57, [%rd115];
$L__BB1_23:
	cvt.u32.u16 	%r99, %rs57;
	cvt.s32.s8 	%r100, %r99;
	and.b32  	%r101, %r16, %r100;
	setp.eq.s32 	%p24, %r101, 0;
	@%p24 bra 	$L__BB1_26;
	ld.u64 	%rd116, [%rd8+8];
	ld.s8 	%r102, [%rd116];
	and.b32  	%r103, %r16, %r102;
	setp.ne.s32 	%p25, %r103, 0;
	@%p25 bra 	$L__BB1_26;
	ld.u64 	%rd117, [%rd7+8];
	ld.u8 	%rs31, [%rd117];
	or.b16  	%rs32, %rs31, %rs2;
	st.u8 	[%rd117], %rs32;
	ld.global.u64 	%rd118, [%rd1+8];
	ld.u8 	%rs57, [%rd118];
$L__BB1_26:
	cvt.u32.u16 	%r104, %rs57;
	cvt.s32.s8 	%r105, %r104;
	and.b32  	%r106, %r17, %r105;
	setp.eq.s32 	%p26, %r106, 0;
	@%p26 bra 	$L__BB1_29;
	ld.u64 	%rd119, [%rd8+8];
	ld.s8 	%r107, [%rd119];
	and.b32  	%r108, %r17, %r107;
	setp.ne.s32 	%p27, %r108, 0;
	@%p27 bra 	$L__BB1_29;
	ld.u64 	%rd120, [%rd7+8];
	ld.u8 	%rs33, [%rd120];
	or.b16  	%rs34, %rs33, %rs3;
	st.u8 	[%rd120], %rs34;
	ld.global.u64 	%rd121, [%rd1+8];
	ld.u8 	%rs57, [%rd121];
$L__BB1_29:
	cvt.u32.u16 	%r109, %rs57;
	cvt.s32.s8 	%r110, %r109;
	and.b32  	%r111, %r18, %r110;
	setp.eq.s32 	%p28, %r111, 0;
	@%p28 bra 	$L__BB1_32;
	ld.u64 	%rd122, [%rd8+8];
	ld.s8 	%r112, [%rd122];
	and.b32  	%r113, %r18, %r112;
	setp.ne.s32 	%p29, %r113, 0;
	@%p29 bra 	$L__BB1_32;
	ld.u64 	%rd123, [%rd7+8];
	ld.u8 	%rs35, [%rd123];
	or.b16  	%rs36, %rs35, %rs4;
	st.u8 	[%rd123], %rs36;
$L__BB1_32:
	setp.eq.s32 	%p30, %r55, 1;
	ld.global.u64 	%rd124, [%rd4];
	ld.u64 	%rd13, [%rd124+8];
	mov.f64 	%fd145, 0d0000000000000000;
	mov.f64 	%fd146, 0d7FF0000000000000;
	mov.b32 	%r228, 0;
	@%p30 bra 	$L__BB1_45;
	mov.f64 	%fd145, 0d0000000000000000;
	mov.f64 	%fd146, 0d7FF0000000000000;
	mov.b32 	%r223, 0;
$L__BB1_34:
	setp.lt.s32 	%p31, %r14, 0;
	shr.u32 	%r119, %r223, 3;
	cvt.u64.u32 	%rd125, %r119;
	add.s64 	%rd126, %rd13, %rd125;
	ld.s8 	%r23, [%rd126];
	and.b32  	%r120, %r223, 6;
	cvt.rn.f64.u32 	%fd84, %r120;
	{
	.reg .b32 %temp; 
	mov.b64 	{%temp, %r121}, %fd84;
	}
	shr.u32 	%r122, %r121, 20;
	and.b32  	%r123, %r122, 2047;
	add.s32 	%r124, %r123, -1012;
	mov.b64 	%rd127, %fd84;
	shl.b64 	%rd128, %rd127, %r124;
	setp.eq.s64 	%p32, %rd128, -9223372036854775808;
	{ // callseq 9, 0
	.param .b64 param0;
	st.param.f64 	[param0], %fd84;
	.param .b64 retval0;
	call.uni (retval0), 
	__internal_accurate_pow, 
	(
	param0
	);
	ld.param.f64 	%fd85, [retval0];
	} // callseq 9
	neg.f64 	%fd87, %fd85;
	selp.f64 	%fd88, %fd87, %fd85, %p32;
	selp.f64 	%fd89, %fd88, %fd85, %p31;
	setp.eq.s32 	%p33, %r120, 0;
	selp.f64 	%fd90, 0d3FF0000000000000, %fd89, %p33;
	cvt.rzi.s32.f64 	%r125, %fd90;
	and.b32  	%r126, %r125, %r23;
	setp.eq.s32 	%p34, %r126, 0;
	@%p34 bra 	$L__BB1_39;
	add.s32 	%r127, %r223, %r13;
	mul.wide.u32 	%rd130, %r127, 16;
	add.s64 	%rd131, %rd3, %rd130;
	ld.global.f64 	%fd91, [%rd131];
	ld.global.f64 	%fd4, [%rd131+8];
	setp.neu.f64 	%p35, %fd91, %fd146;
	setp.le.f64 	%p36, %fd91, %fd146;
	selp.f64 	%fd92, %fd91, %fd146, %p36;
	setp.eq.f64 	%p37, %fd91, %fd92;
	and.pred  	%p38, %p35, %p37;
	mov.f64 	%fd143, %fd91;
	mov.f64 	%fd144, %fd4;
	@%p38 bra 	$L__BB1_38;
	setp.le.f64 	%p40, %fd146, %fd91;
	selp.f64 	%fd94, %fd146, %fd91, %p40;
	setp.eq.f64 	%p41, %fd146, %fd94;
	and.pred  	%p42, %p35, %p41;
	mov.f64 	%fd143, %fd146;
	mov.f64 	%fd144, %fd145;
	@%p42 bra 	$L__BB1_38;
	setp.ge.f64 	%p43, %fd4, %fd145;
	selp.f64 	%fd144, %fd4, %fd145, %p43;
	mov.f64 	%fd143, %fd91;
$L__BB1_38:
	setp.neu.f64 	%p44, %fd91, %fd143;
	setp.neu.f64 	%p45, %fd4, %fd144;
	or.pred  	%p46, %p44, %p45;
	selp.f64 	%fd145, %fd145, %fd4, %p46;
	selp.f64 	%fd146, %fd146, %fd91, %p46;
	selp.b32 	%r225, %r225, %r223, %p46;
$L__BB1_39:
	add.s32 	%r26, %r223, 1;
	and.b32  	%r128, %r26, 7;
	cvt.rn.f64.u32 	%fd96, %r128;
	{
	.reg .b32 %temp; 
	mov.b64 	{%temp, %r129}, %fd96;
	}
	shr.u32 	%r130, %r129, 20;
	and.b32  	%r131, %r130, 2047;
	add.s32 	%r132, %r131, -1012;
	mov.b64 	%rd132, %fd96;
	shl.b64 	%rd133, %rd132, %r132;
	setp.eq.s64 	%p48, %rd133, -9223372036854775808;
	{ // callseq 10, 0
	.param .b64 param0;
	st.param.f64 	[param0], %fd96;
	.param .b64 retval0;
	call.uni (retval0), 
	__internal_accurate_pow, 
	(
	param0
	);
	ld.param.f64 	%fd97, [retval0];
	} // callseq 10
	neg.f64 	%fd99, %fd97;
	selp.f64 	%fd100, %fd99, %fd97, %p48;
	selp.f64 	%fd101, %fd100, %fd97, %p31;
	cvt.rzi.s32.f64 	%r133, %fd101;
	and.b32  	%r134, %r133, %r23;
	setp.eq.s32 	%p49, %r134, 0;
	@%p49 bra 	$L__BB1_44;
	add.s32 	%r135, %r26, %r13;
	mul.wide.u32 	%rd135, %r135, 16;
	add.s64 	%rd136, %rd3, %rd135;
	ld.global.f64 	%fd102, [%rd136];
	ld.global.f64 	%fd18, [%rd136+8];
	setp.neu.f64 	%p50, %fd102, %fd146;
	setp.le.f64 	%p51, %fd102, %fd146;
	selp.f64 	%fd103, %fd102, %fd146, %p51;
	setp.eq.f64 	%p52, %fd102, %fd103;
	and.pred  	%p53, %p50, %p52;
	mov.f64 	%fd147, %fd102;
	mov.f64 	%fd148, %fd18;
	@%p53 bra 	$L__BB1_43;
	setp.le.f64 	%p55, %fd146, %fd102;
	selp.f64 	%fd105, %fd146, %fd102, %p55;
	setp.eq.f64 	%p56, %fd146, %fd105;
	and.pred  	%p57, %p50, %p56;
	mov.f64 	%fd147, %fd146;
	mov.f64 	%fd148, %fd145;
	@%p57 bra 	$L__BB1_43;
	setp.ge.f64 	%p58, %fd18, %fd145;
	selp.f64 	%fd148, %fd18, %fd145, %p58;
	mov.f64 	%fd147, %fd102;
$L__BB1_43:
	setp.neu.f64 	%p59, %fd102, %fd147;
	setp.neu.f64 	%p60, %fd18, %fd148;
	or.pred  	%p61, %p59, %p60;
	selp.f64 	%fd145, %fd145, %fd18, %p61;
	selp.f64 	%fd146, %fd146, %fd102, %p61;
	selp.b32 	%r225, %r225, %r26, %p61;
$L__BB1_44:
	add.s32 	%r223, %r223, 2;
	and.b32  	%r228, %r55, -2;
	setp.ne.s32 	%p62, %r223, %r228;
	@%p62 bra 	$L__BB1_34;
$L__BB1_45:
	and.b32  	%r136, %r55, 1;
	setp.eq.b32 	%p63, %r136, 1;
	not.pred 	%p64, %p63;
	@%p64 bra 	$L__BB1_51;
	setp.lt.s32 	%p65, %r14, 0;
	shr.u32 	%r137, %r228, 3;
	cvt.u64.u32 	%rd137, %r137;
	add.s64 	%rd138, %rd13, %rd137;
	ld.s8 	%r138, [%rd138];
	and.b32  	%r139, %r228, 7;
	cvt.rn.f64.u32 	%fd107, %r139;
	{
	.reg .b32 %temp; 
	mov.b64 	{%temp, %r140}, %fd107;
	}
	shr.u32 	%r141, %r140, 20;
	and.b32  	%r142, %r141, 2047;
	add.s32 	%r143, %r142, -1012;
	mov.b64 	%rd139, %fd107;
	shl.b64 	%rd140, %rd139, %r143;
	setp.eq.s64 	%p66, %rd140, -9223372036854775808;
	{ // callseq 11, 0
	.param .b64 param0;
	st.param.f64 	[param0], %fd107;
	.param .b64 retval0;
	call.uni (retval0), 
	__internal_accurate_pow, 
	(
	param0
	);
	ld.param.f64 	%fd108, [retval0];
	} // callseq 11
	neg.f64 	%fd110, %fd108;
	selp.f64 	%fd111, %fd110, %fd108, %p66;
	selp.f64 	%fd112, %fd111, %fd108, %p65;
	setp.eq.s32 	%p67, %r139, 0;
	selp.f64 	%fd113, 0d3FF0000000000000, %fd112, %p67;
	cvt.rzi.s32.f64 	%r144, %fd113;
	and.b32  	%r145, %r144, %r138;
	setp.eq.s32 	%p68, %r145, 0;
	@%p68 bra 	$L__BB1_51;
	add.s32 	%r146, %r228, %r13;
	mul.wide.u32 	%rd142, %r146, 16;
	add.s64 	%rd143, %rd3, %rd142;
	ld.global.f64 	%fd114, [%rd143];
	ld.global.f64 	%fd36, [%rd143+8];
	setp.neu.f64 	%p69, %fd114, %fd146;
	setp.le.f64 	%p70, %fd114, %fd146;
	selp.f64 	%fd115, %fd114, %fd146, %p70;
	setp.eq.f64 	%p71, %fd114, %fd115;
	and.pred  	%p72, %p69, %p71;
	mov.f64 	%fd153, %fd114;
	mov.f64 	%fd154, %fd36;
	@%p72 bra 	$L__BB1_50;
	setp.le.f64 	%p74, %fd146, %fd114;
	selp.f64 	%fd117, %fd146, %fd114, %p74;
	setp.eq.f64 	%p75, %fd146, %fd117;
	and.pred  	%p76, %p69, %p75;
	mov.f64 	%fd153, %fd146;
	mov.f64 	%fd154, %fd145;
	@%p76 bra 	$L__BB1_50;
	setp.ge.f64 	%p77, %fd36, %fd145;
	selp.f64 	%fd154, %fd36, %fd145, %p77;
	mov.f64 	%fd153, %fd114;
$L__BB1_50:
	setp.neu.f64 	%p78, %fd114, %fd153;
	setp.neu.f64 	%p79, %fd36, %fd154;
	selp.b32 	%r147, %r225, %r228, %p79;
	selp.b32 	%r225, %r225, %r147, %p78;
$L__BB1_51:
	setp.lt.s32 	%p80, %r14, 0;
	ld.global.u64 	%rd144, [%rd5];
	ld.u64 	%rd145, [%rd144+8];
	shr.u32 	%r148, %r225, 3;
	cvt.u64.u32 	%rd146, %r148;
	add.s64 	%rd147, %rd145, %rd146;
	ld.u8 	%rs37, [%rd147];
	and.b32  	%r149, %r225, 7;
	cvt.rn.f64.u32 	%fd119, %r149;
	{
	.reg .b32 %temp; 
	mov.b64 	{%temp, %r150}, %fd119;
	}
	shr.u32 	%r151, %r150, 20;
	and.b32  	%r152, %r151, 2047;
	add.s32 	%r153, %r152, -1012;
	mov.b64 	%rd148, %fd119;
	shl.b64 	%rd149, %rd148, %r153;
	setp.eq.s64 	%p81, %rd149, -9223372036854775808;
	{ // callseq 12, 0
	.param .b64 param0;
	st.param.f64 	[param0], %fd119;
	.param .b64 retval0;
	call.uni (retval0), 
	__internal_accurate_pow, 
	(
	param0
	);
	ld.param.f64 	%fd120, [retval0];
	} // callseq 12
	neg.f64 	%fd122, %fd120;
	selp.f64 	%fd123, %fd122, %fd120, %p81;
	selp.f64 	%fd124, %fd123, %fd120, %p80;
	setp.eq.s32 	%p82, %r149, 0;
	selp.f64 	%fd125, 0d3FF0000000000000, %fd124, %p82;
	cvt.rzi.u32.f64 	%r154, %fd125;
	cvt.u16.u32 	%rs38, %r154;
	or.b16  	%rs39, %rs37, %rs38;
	st.u8 	[%rd147], %rs39;
	ld.global.u64 	%rd14, [%rd4];
	ld.global.u64 	%rd15, [%rd5];
	ld.u32 	%r155, [%rd14];
	shr.u32 	%r156, %r155, 3;
	and.b32  	%r157, %r155, 7;
	setp.ne.s32 	%p83, %r157, 0;
	selp.u32 	%r158, 1, 0, %p83;
	add.s32 	%r36, %r156, %r158;
	setp.eq.s32 	%p84, %r36, 0;
	@%p84 bra 	$L__BB1_54;
	ld.u64 	%rd16, [%rd14+8];
	cvt.u64.u32 	%rd17, %r36;
	mov.b64 	%rd218, 0;
$L__BB1_53:
	add.s64 	%rd152, %rd16, %rd218;
	mov.b16 	%rs40, 0;
	st.u8 	[%rd152], %rs40;
	add.s64 	%rd218, %rd218, 1;
	setp.lt.u64 	%p85, %rd218, %rd17;
	@%p85 bra 	$L__BB1_53;
$L__BB1_54:
	ld.global.u64 	%rd153, [%rd1+8];
	ld.u8 	%rs61, [%rd153];
	and.b16  	%rs41, %rs61, 1;
	setp.eq.b16 	%p86, %rs41, 1;
	not.pred 	%p87, %p86;
	@%p87 bra 	$L__BB1_57;
	ld.u64 	%rd154, [%rd15+8];
	ld.u8 	%rs42, [%rd154];
	and.b16  	%rs43, %rs42, 1;
	setp.eq.b16 	%p88, %rs43, 1;
	@%p88 bra 	$L__BB1_57;
	ld.u64 	%rd155, [%rd14+8];
	ld.u8 	%rs44, [%rd155];
	or.b16  	%rs45, %rs44, 1;
	st.u8 	[%rd155], %rs45;
	ld.global.u64 	%rd156, [%rd1+8];
	ld.u8 	%rs61, [%rd156];
$L__BB1_57:
	cvt.u32.u16 	%r159, %rs61;
	cvt.s32.s8 	%r160, %r159;
	and.b32  	%r161, %r15, %r160;
	setp.eq.s32 	%p89, %r161, 0;
	@%p89 bra 	$L__BB1_60;
	ld.u64 	%rd157, [%rd15+8];
	ld.s8 	%r162, [%rd157];
	and.b32  	%r163, %r15, %r162;
	setp.ne.s32 	%p90, %r163, 0;
	@%p90 bra 	$L__BB1_60;
	ld.u64 	%rd158, [%rd14+8];
	ld.u8 	%rs46, [%rd158];
	or.b16  	%rs47, %rs46, %rs1;
	st.u8 	[%rd158], %rs47;
	ld.global.u64 	%rd159, [%rd1+8];
	ld.u8 	%rs61, [%rd159];
$L__BB1_60:
	cvt.u32.u16 	%r164, %rs61;
	cvt.s32.s8 	%r165, %r164;
	and.b32  	%r166, %r16, %r165;
	setp.eq.s32 	%p91, %r166, 0;
	@%p91 bra 	$L__BB1_63;
	ld.u64 	%rd160, [%rd15+8];
	ld.s8 	%r167, [%rd160];
	and.b32  	%r168, %r16, %r167;
	setp.ne.s32 	%p92, %r168, 0;
	@%p92 bra 	$L__BB1_63;
	ld.u64 	%rd161, [%rd14+8];
	ld.u8 	%rs48, [%rd161];
	or.b16  	%rs49, %rs48, %rs2;
	st.u8 	[%rd161], %rs49;
	ld.global.u64 	%rd162, [%rd1+8];
	ld.u8 	%rs61, [%rd162];
$L__BB1_63:
	cvt.u32.u16 	%r169, %rs61;
	cvt.s32.s8 	%r170, %r169;
	and.b32  	%r171, %r17, %r170;
	setp.eq.s32 	%p93, %r171, 0;
	@%p93 bra 	$L__BB1_66;
	ld.u64 	%rd163, [%rd15+8];
	ld.s8 	%r172, [%rd163];
	and.b32  	%r173, %r17, %r172;
	setp.ne.s32 	%p94, %r173, 0;
	@%p94 bra 	$L__BB1_66;
	ld.u64 	%rd164, [%rd14+8];
	ld.u8 	%rs50, [%rd164];
	or.b16  	%rs51, %rs50, %rs3;
	st.u8 	[%rd164], %rs51;
	ld.global.u64 	%rd165, [%rd1+8];
	ld.u8 	%rs61, [%rd165];
$L__BB1_66:
	cvt.u32.u16 	%r174, %rs61;
	cvt.s32.s8 	%r175, %r174;
	and.b32  	%r176, %r18, %r175;
	setp.eq.s32 	%p95, %r176, 0;
	@%p95 bra 	$L__BB1_69;
	ld.u64 	%rd166, [%rd15+8];
	ld.s8 	%r177, [%rd166];
	and.b32  	%r178, %r18, %r177;
	setp.ne.s32 	%p96, %r178, 0;
	@%p96 bra 	$L__BB1_69;
	ld.u64 	%rd167, [%rd14+8];
	ld.u8 	%rs52, [%rd167];
	or.b16  	%rs53, %rs52, %rs4;
	st.u8 	[%rd167], %rs53;
$L__BB1_69:
	mul.lo.s32 	%r37, %r225, %r55;
	mov.b32 	%r231, 0;
$L__BB1_70:
	setp.lt.s32 	%p97, %r14, 0;
	ld.global.u64 	%rd168, [%rd4];
	ld.u64 	%rd169, [%rd168+8];
	shr.u32 	%r180, %r231, 3;
	cvt.u64.u32 	%rd170, %r180;
	add.s64 	%rd171, %rd169, %rd170;
	ld.s8 	%r181, [%rd171];
	and.b32  	%r182, %r231, 7;
	cvt.rn.f64.u32 	%fd126, %r182;
	{
	.reg .b32 %temp; 
	mov.b64 	{%temp, %r183}, %fd126;
	}
	shr.u32 	%r184, %r183, 20;
	and.b32  	%r185, %r184, 2047;
	add.s32 	%r186, %r185, -1012;
	mov.b64 	%rd172, %fd126;
	shl.b64 	%rd173, %rd172, %r186;
	setp.eq.s64 	%p98, %rd173, -9223372036854775808;
	{ // callseq 13, 0
	.param .b64 param0;
	st.param.f64 	[param0], %fd126;
	.param .b64 retval0;
	call.uni (retval0), 
	__internal_accurate_pow, 
	(
	param0
	);
	ld.param.f64 	%fd127, [retval0];
	} // callseq 13
	neg.f64 	%fd129, %fd127;
	selp.f64 	%fd130, %fd129, %fd127, %p98;
	selp.f64 	%fd131, %fd130, %fd127, %p97;
	setp.eq.s32 	%p99, %r182, 0;
	selp.f64 	%fd132, 0d3FF0000000000000, %fd131, %p99;
	cvt.rzi.s32.f64 	%r187, %fd132;
	and.b32  	%r188, %r187, %r181;
	setp.eq.s32 	%p100, %r188, 0;
	@%p100 bra 	$L__BB1_106;
	ld.param.u64 	%rd216, [_Z8dijkstraPK11lex_productPS_PP4psetPK4pathiPK4nsetPPS9_SD_PPPS6__param_0];
	add.s32 	%r189, %r225, %r13;
	mul.wide.u32 	%rd175, %r189, 16;
	add.s64 	%rd176, %rd3, %rd175;
	ld.global.f64 	%fd133, [%rd176];
	ld.global.f64 	%fd134, [%rd176+8];
	add.s32 	%r190, %r231, %r37;
	cvta.to.global.u64 	%rd177, %rd216;
	mul.wide.u32 	%rd178, %r190, 16;
	add.s64 	%rd179, %rd177, %rd178;
	ld.global.f64 	%fd135, [%rd179];
	ld.global.f64 	%fd136, [%rd179+8];
	add.f64 	%fd45, %fd133, %fd135;
	setp.le.f64 	%p101, %fd134, %fd136;
	selp.f64 	%fd137, %fd134, %fd136, %p101;
	add.s32 	%r39, %r231, %r13;
	mul.wide.u32 	%rd180, %r39, 16;
	add.s64 	%rd20, %rd3, %rd180;
	ld.global.f64 	%fd47, [%rd20];
	ld.global.f64 	%fd138, [%rd20+8];
	setp.neu.f64 	%p102, %fd45, %fd47;
	setp.neu.f64 	%p103, %fd137, %fd138;
	or.pred  	%p104, %p102, %p103;
	@%p104 bra 	$L__BB1_87;
	mul.wide.u32 	%rd181, %r39, 8;
	add.s64 	%rd21, %rd2, %rd181;
	mul.wide.u32 	%rd182, %r189, 8;
	add.s64 	%rd183, %rd2, %rd182;
	ld.global.u64 	%rd22, [%rd183];
	ld.u32 	%r192, [%rd22+4];
	setp.lt.s32 	%p105, %r192, 1;
	@%p105 bra 	$L__BB1_106;
	ld.global.u64 	%rd23, [%rd21];
	ld.global.u64 	%rd24, [%rd6];
	mov.b32 	%r232, 0;
$L__BB1_74:
	mul.wide.u32 	%rd184, %r232, 8;
	add.s64 	%rd25, %rd24, %rd184;
	ld.u64 	%rd185, [%rd25];
	ld.u64 	%rd186, [%rd22+16];
	add.s64 	%rd187, %rd186, %rd184;
	ld.u64 	%rd188, [%rd187];
	ld.u32 	%r194, [%rd188];
	st.u32 	[%rd185], %r194;
	ld.u32 	%r195, [%rd188+4];
	st.u32 	[%rd185+4], %r195;
	ld.u64 	%rd26, [%rd185+8];
	add.s64 	%rd27, %rd188, 8;
	ld.u32 	%rd28, [%rd188];
	setp.eq.s64 	%p106, %rd28, 0;
	@%p106 bra 	$L__BB1_77;
	ld.u64 	%rd29, [%rd27];
	shl.b64 	%rd30, %rd28, 2;
	mov.b64 	%rd219, 0;
$L__BB1_76:
	add.s64 	%rd190, %rd29, %rd219;
	ld.u8 	%rs54, [%rd190];
	add.s64 	%rd191, %rd26, %rd219;
	st.u8 	[%rd191], %rs54;
	add.s64 	%rd219, %rd219, 1;
	setp.lt.u64 	%p107, %rd219, %rd30;
	@%p107 bra 	$L__BB1_76;
$L__BB1_77:
	ld.u64 	%rd33, [%rd25];
	ld.u32 	%r41, [%rd33+4];
	setp.eq.s32 	%p108, %r41, 0;
	@%p108 bra 	$L__BB1_84;
	ld.u64 	%rd34, [%rd33+8];
	mul.wide.s32 	%rd192, %r41, 4;
	add.s64 	%rd35, %rd34, %rd192;
	ld.u32 	%r196, [%rd35+-4];
	setp.ne.s32 	%p109, %r196, %r225;
	@%p109 bra 	$L__BB1_86;
	setp.lt.s32 	%p110, %r41, 1;
	@%p110 bra 	$L__BB1_83;
	mov.b32 	%r233, 0;
	bra.uni 	$L__BB1_82;
$L__BB1_81:
	add.s32 	%r233, %r233, 1;
	setp.ge.s32 	%p112, %r233, %r41;
	@%p112 bra 	$L__BB1_83;
$L__BB1_82:
	mul.wide.u32 	%rd193, %r233, 4;
	add.s64 	%rd194, %rd34, %rd193;
	ld.u32 	%r198, [%rd194];
	setp.eq.s32 	%p111, %r198, %r231;
	@%p111 bra 	$L__BB1_86;
	bra.uni 	$L__BB1_81;
$L__BB1_83:
	st.u32 	[%rd35], %r231;
	mov.b32 	%r234, 1;
	bra.uni 	$L__BB1_85;
$L__BB1_84:
	ld.u64 	%rd195, [%rd33+8];
	st.u32 	[%rd195], %r225;
	ld.u64 	%rd196, [%rd33+8];
	st.u32 	[%rd196+4], %r231;
	mov.b32 	%r234, 2;
$L__BB1_85:
	ld.u32 	%r201, [%rd33+4];
	add.s32 	%r202, %r201, %r234;
	st.u32 	[%rd33+4], %r202;
	ld.u64 	%rd197, [%rd25];
	{ // callseq 14, 0
	.param .b64 param0;
	st.param.b64 	[param0], %rd23;
	.param .b64 param1;
	st.param.b64 	[param1], %rd197;
	call.uni 
	_Z11pset_insertP4psetPK4path, 
	(
	param0, 
	param1
	);
	} // callseq 14
$L__BB1_86:
	add.s32 	%r232, %r232, 1;
	ld.u32 	%r203, [%rd22+4];
	setp.lt.s32 	%p113, %r232, %r203;
	@%p113 bra 	$L__BB1_74;
	bra.uni 	$L__BB1_106;
$L__BB1_87:
	setp.le.f64 	%p115, %fd45, %fd47;
	selp.f64 	%fd139, %fd45, %fd47, %p115;
	setp.eq.f64 	%p116, %fd45, %fd139;
	and.pred  	%p117, %p102, %p116;
	mov.f64 	%fd155, %fd45;
	mov.f64 	%fd156, %fd137;
	@%p117 bra 	$L__BB1_90;
	setp.le.f64 	%p119, %fd47, %fd45;
	selp.f64 	%fd140, %fd47, %fd45, %p119;
	setp.eq.f64 	%p120, %fd47, %fd140;
	and.pred  	%p121, %p102, %p120;
	mov.f64 	%fd155, %fd47;
	mov.f64 	%fd156, %fd138;
	@%p121 bra 	$L__BB1_90;
	setp.ge.f64 	%p122, %fd137, %fd138;
	selp.f64 	%fd156, %fd137, %fd138, %p122;
	mov.f64 	%fd155, %fd45;
$L__BB1_90:
	setp.neu.f64 	%p123, %fd45, %fd155;
	setp.neu.f64 	%p124, %fd137, %fd156;
	or.pred  	%p125, %p123, %p124;
	@%p125 bra 	$L__BB1_106;
	st.global.f64 	[%rd20], %fd45;
	st.global.f64 	[%rd20+8], %fd137;
	mul.wide.u32 	%rd198, %r39, 8;
	add.s64 	%rd36, %rd2, %rd198;
	ld.global.u64 	%rd199, [%rd36];
	mov.b32 	%r204, 0;
	st.u32 	[%rd199+4], %r204;
	add.s32 	%r205, %r225, %r13;
	mul.wide.u32 	%rd200, %r205, 8;
	add.s64 	%rd201, %rd2, %rd200;
	ld.global.u64 	%rd37, [%rd201];
	ld.u32 	%r206, [%rd37+4];
	setp.lt.s32 	%p126, %r206, 1;
	@%p126 bra 	$L__BB1_106;
	ld.global.u64 	%rd38, [%rd36];
	ld.global.u64 	%rd39, [%rd6];
	mov.b32 	%r235, 0;
$L__BB1_93:
	mul.wide.u32 	%rd202, %r235, 8;
	add.s64 	%rd40, %rd39, %rd202;
	ld.u64 	%rd203, [%rd40];
	ld.u64 	%rd204, [%rd37+16];
	add.s64 	%rd205, %rd204, %rd202;
	ld.u64 	%rd206, [%rd205];
	ld.u32 	%r208, [%rd206];
	st.u32 	[%rd203], %r208;
	ld.u32 	%r209, [%rd206+4];
	st.u32 	[%rd203+4], %r209;
	ld.u64 	%rd41, [%rd203+8];
	add.s64 	%rd42, %rd206, 8;
	ld.u32 	%r47, [%rd206];
	setp.eq.s32 	%p127, %r47, 0;
	@%p127 bra 	$L__BB1_96;
	ld.u64 	%rd43, [%rd42];
	mul.wide.u32 	%rd44, %r47, 4;
	mov.b64 	%rd220, 0;
$L__BB1_95:
	add.s64 	%rd208, %rd43, %rd220;
	ld.u8 	%rs55, [%rd208];
	add.s64 	%rd209, %rd41, %rd220;
	st.u8 	[%rd209], %rs55;
	add.s64 	%rd220, %rd220, 1;
	setp.lt.u64 	%p128, %rd220, %rd44;
	@%p128 bra 	$L__BB1_95;
$L__BB1_96:
	ld.u64 	%rd47, [%rd40];
	ld.u32 	%r48, [%rd47+4];
	setp.eq.s32 	%p129, %r48, 0;
	@%p129 bra 	$L__BB1_103;
	ld.u64 	%rd48, [%rd47+8];
	mul.wide.s32 	%rd210, %r48, 4;
	add.s64 	%rd49, %rd48, %rd210;
	ld.u32 	%r210, [%rd49+-4];
	setp.ne.s32 	%p130, %r210, %r225;
	@%p130 bra 	$L__BB1_105;
	setp.lt.s32 	%p131, %r48, 1;
	@%p131 bra 	$L__BB1_102;
	mov.b32 	%r236, 0;
	bra.uni 	$L__BB1_101;
$L__BB1_100:
	add.s32 	%r236, %r236, 1;
	setp.ge.s32 	%p133, %r236, %r48;
	@%p133 bra 	$L__BB1_102;
$L__BB1_101:
	mul.wide.u32 	%rd211, %r236, 4;
	add.s64 	%rd212, %rd48, %rd211;
	ld.u32 	%r212, [%rd212];
	setp.eq.s32 	%p132, %r212, %r231;
	@%p132 bra 	$L__BB1_105;
	bra.uni 	$L__BB1_100;
$L__BB1_102:
	st.u32 	[%rd49], %r231;
	mov.b32 	%r237, 1;
	bra.uni 	$L__BB1_104;
$L__BB1_103:
	ld.u64 	%rd213, [%rd47+8];
	st.u32 	[%rd213], %r225;
	ld.u64 	%rd214, [%rd47+8];
	st.u32 	[%rd214+4], %r231;
	mov.b32 	%r237, 2;
$L__BB1_104:
	ld.u32 	%r215, [%rd47+4];
	add.s32 	%r216, %r215, %r237;
	st.u32 	[%rd47+4], %r216;
	ld.u64 	%rd215, [%rd40];
	{ // callseq 15, 0
	.param .b64 param0;
	st.param.b64 	[param0], %rd38;
	.param .b64 param1;
	st.param.b64 	[param1], %rd215;
	call.uni 
	_Z11pset_insertP4psetPK4path, 
	(
	param0, 
	param1
	);
	} // callseq 15
$L__BB1_105:
	add.s32 	%r235, %r235, 1;
	ld.u32 	%r217, [%rd37+4];
	setp.lt.s32 	%p134, %r235, %r217;
	@%p134 bra 	$L__BB1_93;
$L__BB1_106:
	add.s32 	%r231, %r231, 1;
	setp.ne.s32 	%p135, %r231, %r55;
	@%p135 bra 	$L__BB1_70;
	add.s32 	%r222, %r222, 1;
	setp.ne.s32 	%p136, %r222, %r55;
	@%p136 bra 	$L__BB1_14;
$L__BB1_108:
	ret;

}
.func  (.param .b64 func_retval0) __internal_accurate_pow(
	.param .b64 __internal_accurate_pow_param_0
)
{
	.reg .pred 	%p<8>;
	.reg .b32 	%r<46>;
	.reg .b32 	%f<3>;
	.reg .b64 	%fd<109>;

	ld.param.f64 	%fd10, [__internal_accurate_pow_param_0];
	mov.f64 	%fd11, 0d4000000000000000;
	{
	.reg .b32 %temp; 
	mov.b64 	{%temp, %r8}, %fd11;
	}
	{
	.reg .b32 %temp; 
	mov.b64 	{%r9, %temp}, %fd11;
	}
	shr.u32 	%r10, %r8, 20;
	setp.lt.u32 	%p1, %r8, 1048576;
	mov.f64 	%fd12, 0d4360000000000000;
	{
	.reg .b32 %temp; 
	mov.b64 	{%temp, %r11}, %fd12;
	}
	{
	.reg .b32 %temp; 
	mov.b64 	{%r12, %temp}, %fd12;
	}
	shr.u32 	%r13, %r11, 20;
	add.s32 	%r14, %r13, -54;
	selp.b32 	%r15, %r12, %r9, %p1;
	selp.b32 	%r16, %r11, %r8, %p1;
	selp.b32 	%r1, %r14, %r10, %p1;
	add.s32 	%r45, %r1, -1023;
	and.b32  	%r17, %r16, -2146435073;
	or.b32  	%r18, %r17, 1072693248;
	mov.b64 	%fd107, {%r15, %r18};
	setp.lt.u32 	%p2, %r18, 1073127583;
	@%p2 bra 	$L__BB2_2;
	{
	.reg .b32 %temp; 
	mov.b64 	{%r19, %temp}, %fd107;
	}
	{
	.reg .b32 %temp; 
	mov.b64 	{%temp, %r20}, %fd107;
	}
	add.s32 	%r21, %r20, -1048576;
	mov.b64 	%fd107, {%r19, %r21};
	add.s32 	%r45, %r1, -1022;
$L__BB2_2:
	add.f64 	%fd13, %fd107, 0dBFF0000000000000;
	add.f64 	%fd14, %fd107, 0d3FF0000000000000;
	rcp.approx.ftz.f64 	%fd15, %fd14;
	neg.f64 	%fd16, %fd14;
	fma.rn.f64 	%fd17, %fd16, %fd15, 0d3FF0000000000000;
	fma.rn.f64 	%fd18, %fd17, %fd17, %fd17;
	fma.rn.f64 	%fd19, %fd18, %fd15, %fd15;
	mul.f64 	%fd20, %fd13, %fd19;
	fma.rn.f64 	%fd21, %fd13, %fd19, %fd20;
	mul.f64 	%fd22, %fd21, %fd21;
	fma.rn.f64 	%fd23, %fd22, 0d3EB0F5FF7D2CAFE2, 0d3ED0F5D241AD3B5A;
	fma.rn.f64 	%fd24, %fd23, %fd22, 0d3EF3B20A75488A3F;
	fma.rn.f64 	%fd25, %fd24, %fd22, 0d3F1745CDE4FAECD5;
	fma.rn.f64 	%fd26, %fd25, %fd22, 0d3F3C71C7258A578B;
	fma.rn.f64 	%fd27, %fd26, %fd22, 0d3F6249249242B910;
	fma.rn.f64 	%fd28, %fd27, %fd22, 0d3F89999999999DFB;
	sub.f64 	%fd29, %fd13, %fd21;
	add.f64 	%fd30, %fd29, %fd29;
	neg.f64 	%fd31, %fd21;
	fma.rn.f64 	%fd32, %fd31, %fd13, %fd30;
	mul.f64 	%fd33, %fd19, %fd32;
	fma.rn.f64 	%fd34, %fd22, %fd28, 0d3FB5555555555555;
	mov.f64 	%fd35, 0d3FB5555555555555;
	sub.f64 	%fd36, %fd35, %fd34;
	fma.rn.f64 	%fd37, %fd22, %fd28, %fd36;
	add.f64 	%fd38, %fd37, 0dBC46A4CB00B9E7B0;
	add.f64 	%fd39, %fd34, %fd38;
	sub.f64 	%fd40, %fd34, %fd39;
	add.f64 	%fd41, %fd38, %fd40;
	mul.rn.f64 	%fd42, %fd21, %fd21;
	neg.f64 	%fd43, %fd42;
	fma.rn.f64 	%fd44, %fd21, %fd21, %fd43;
	{
	.reg .b32 %temp; 
	mov.b64 	{%r22, %temp}, %fd33;
	}
	{
	.reg .b32 %temp; 
	mov.b64 	{%temp, %r23}, %fd33;
	}
	add.s32 	%r24, %r23, 1048576;
	mov.b64 	%fd45, {%r22, %r24};
	fma.rn.f64 	%fd46, %fd21, %fd45, %fd44;
	mul.rn.f64 	%fd47, %fd42, %fd21;
	neg.f64 	%fd48, %fd47;
	fma.rn.f64 	%fd49, %fd42, %fd21, %fd48;
	fma.rn.f64 	%fd50, %fd42, %fd33, %fd49;
	fma.rn.f64 	%fd51, %fd46, %fd21, %fd50;
	mul.rn.f64 	%fd52, %fd39, %fd47;
	neg.f64 	%fd53, %fd52;
	fma.rn.f64 	%fd54, %fd39, %fd47, %fd53;
	fma.rn.f64 	%fd55, %fd39, %fd51, %fd54;
	fma.rn.f64 	%fd56, %fd41, %fd47, %fd55;
	add.f64 	%fd57, %fd52, %fd56;
	sub.f64 	%fd58, %fd52, %fd57;
	add.f64 	%fd59, %fd56, %fd58;
	add.f64 	%fd60, %fd21, %fd57;
	sub.f64 	%fd61, %fd21, %fd60;
	add.f64 	%fd62, %fd57, %fd61;
	add.f64 	%fd63, %fd59, %fd62;
	add.f64 	%fd64, %fd33, %fd63;
	add.f64 	%fd65, %fd60, %fd64;
	sub.f64 	%fd66, %fd60, %fd65;
	add.f64 	%fd67, %fd64, %fd66;
	xor.b32  	%r25, %r45, -2147483648;
	mov.b32 	%r26, 1127219200;
	mov.b64 	%fd68, {%r25, %r26};
	mov.b32 	%r27, -2147483648;
	mov.b64 	%fd69, {%r27, %r26};
	sub.f64 	%fd70, %fd68, %fd69;
	fma.rn.f64 	%fd71, %fd70, 0d3FE62E42FEFA39EF, %fd65;
	fma.rn.f64 	%fd72, %fd70, 0dBFE62E42FEFA39EF, %fd71;
	sub.f64 	%fd73, %fd72, %fd65;
	sub.f64 	%fd74, %fd67, %fd73;
	fma.rn.f64 	%fd75, %fd70, 0d3C7ABC9E3B39803F, %fd74;
	add.f64 	%fd76, %fd71, %fd75;
	sub.f64 	%fd77, %fd71, %fd76;
	add.f64 	%fd78, %fd75, %fd77;
	{
	.reg .b32 %temp; 
	mov.b64 	{%temp, %r28}, %fd10;
	}
	{
	.reg .b32 %temp; 
	mov.b64 	{%r29, %temp}, %fd10;
	}
	shl.b32 	%r30, %r28, 1;
	setp.gt.u32 	%p3, %r30, -33554433;
	and.b32  	%r31, %r28, -15728641;
	selp.b32 	%r32, %r31, %r28, %p3;
	mov.b64 	%fd79, {%r29, %r32};
	mul.rn.f64 	%fd80, %fd76, %fd79;
	neg.f64 	%fd81, %fd80;
	fma.rn.f64 	%fd82, %fd76, %fd79, %fd81;
	fma.rn.f64 	%fd83, %fd78, %fd79, %fd82;
	add.f64 	%fd4, %fd80, %fd83;
	sub.f64 	%fd84, %fd80, %fd4;
	add.f64 	%fd5, %fd83, %fd84;
	fma.rn.f64 	%fd85, %fd4, 0d3FF71547652B82FE, 0d4338000000000000;
	{
	.reg .b32 %temp; 
	mov.b64 	{%r5, %temp}, %fd85;
	}
	mov.f64 	%fd86, 0dC338000000000000;
	add.rn.f64 	%fd87, %fd85, %fd86;
	fma.rn.f64 	%fd88, %fd87, 0dBFE62E42FEFA39EF, %fd4;
	fma.rn.f64 	%fd89, %fd87, 0dBC7ABC9E3B39803F, %fd88;
	fma.rn.f64 	%fd90, %fd89, 0d3E5ADE1569CE2BDF, 0d3E928AF3FCA213EA;
	fma.rn.f64 	%fd91, %fd90, %fd89, 0d3EC71DEE62401315;
	fma.rn.f64 	%fd92, %fd91, %fd89, 0d3EFA01997C89EB71;
	fma.rn.f64 	%fd93, %fd92, %fd89, 0d3F2A01A014761F65;
	fma.rn.f64 	%fd94, %fd93, %fd89, 0d3F56C16C1852B7AF;
	fma.rn.f64 	%fd95, %fd94, %fd89, 0d3F81111111122322;
	fma.rn.f64 	%fd96, %fd95, %fd89, 0d3FA55555555502A1;
	fma.rn.f64 	%fd97, %fd96, %fd89, 0d3FC5555555555511;
	fma.rn.f64 	%fd98, %fd97, %fd89, 0d3FE000000000000B;
	fma.rn.f64 	%fd99, %fd98, %fd89, 0d3FF0000000000000;
	fma.rn.f64 	%fd100, %fd99, %fd89, 0d3FF0000000000000;
	{
	.reg .b32 %temp; 
	mov.b64 	{%r6, %temp}, %fd100;
	}
	{
	.reg .b32 %temp; 
	mov.b64 	{%temp, %r7}, %fd100;
	}
	shl.b32 	%r33, %r5, 20;
	add.s32 	%r34, %r33, %r7;
	mov.b64 	%fd108, {%r6, %r34};
	{
	.reg .b32 %temp; 
	mov.b64 	{%temp, %r35}, %fd4;
	}
	mov.b32 	%f2, %r35;
	abs.f32 	%f1, %f2;
	setp.lt.f32 	%p4, %f1, 0f4086232B;
	@%p4 bra 	$L__BB2_5;
	setp.lt.f64 	%p5, %fd4, 0d0000000000000000;
	add.f64 	%fd101, %fd4, 0d7FF0000000000000;
	selp.f64 	%fd108, 0d0000000000000000, %fd101, %p5;
	setp.geu.f32 	%p6, %f1, 0f40874800;
	@%p6 bra 	$L__BB2_5;
	shr.u32 	%r36, %r5, 31;
	add.s32 	%r37, %r5, %r36;
	shr.s32 	%r38, %r37, 1;
	shl.b32 	%r39, %r38, 20;
	add.s32 	%r40, %r7, %r39;
	mov.b64 	%fd102, {%r6, %r40};
	sub.s32 	%r41, %r5, %r38;
	shl.b32 	%r42, %r41, 20;
	add.s32 	%r43, %r42, 1072693248;
	mov.b32 	%r44, 0;
	mov.b64 	%fd103, {%r44, %r43};
	mul.f64 	%fd108, %fd103, %fd102;
$L__BB2_5:
	abs.f64 	%fd104, %fd108;
	setp.eq.f64 	%p7, %fd104, 0d7FF0000000000000;
	fma.rn.f64 	%fd105, %fd108, %fd5, %fd108;
	selp.f64 	%fd106, %fd108, %fd105, %p7;
	st.param.f64 	[func_retval0], %fd106;
	ret;

}


// ===== COMPILED SASS (sm_100) =====

	.target	sm_100

	.elftype	@"ET_EXEC"


//--------------------- .note.nv.tkinfo           --------------------------
	.section	.note.nv.tkinfo,"",@"SHT_NOTE"
	.sectionflags	@"SHF_NOTE_NV_TKINFO"
	.tkinfo
        /*0018*/ 	.word	0x00000002
        /*0030*/ 	.string	""
        /*0030*/ 	.string	"ptxas"
        /*0030*/ 	.string	"Cuda compilation tools, release 13.0, V13.0.88"
        /*0030*/ 	.string	"Build cuda_13.0.r13.0/compiler.36424714_0"
        /*0030*/ 	.string	"-arch sm_100 -m 64 "



//--------------------- .note.nv.cuinfo           --------------------------
	.section	.note.nv.cuinfo,"",@"SHT_NOTE"
	.sectionflags	@"SHF_NOTE_NV_CUINFO"
        /*0018*/ 	.short	0x0002
        /*001a*/ 	.short	0x0064
        /*001c*/ 	.short	0x0082
	.zero		2


//--------------------- .nv.info                  --------------------------
	.section	.nv.info,"",@"SHT_CUDA_INFO"
	.align	4


	//----- nvinfo : EIATTR_REGCOUNT
	.align		4
        /*0000*/ 	.byte	0x04, 0x2f
        /*0002*/ 	.short	(.L_1 - .L_0)
	.align		4
.L_0:
        /*0004*/ 	.word	index@(_Z8dijkstraPK11lex_productPS_PP4psetPK4pathiPK4nsetPPS9_SD_PPPS6_)
        /*0008*/ 	.word	0x00000040


	//----- nvinfo : EIATTR_FRAME_SIZE
	.align		4
.L_1:
        /*000c*/ 	.byte	0x04, 0x11
        /*000e*/ 	.short	(.L_3 - .L_2)
	.align		4
.L_2:
        /*0010*/ 	.word	index@($_Z8dijkstraPK11lex_productPS_PP4psetPK4pathiPK4nsetPPS9_SD_PPPS6_$__internal_accurate_pow)
        /*0014*/ 	.word	0x00000000


	//----- nvinfo : EIATTR_FRAME_SIZE
	.align		4
.L_3:
        /*0018*/ 	.byte	0x04, 0x11
        /*001a*/ 	.short	(.L_5 - .L_4)
	.align		4
.L_4:
        /*001c*/ 	.word	index@($_Z8dijkstraPK11lex_productPS_PP4psetPK4pathiPK4nsetPPS9_SD_PPPS6_$_Z11pset_insertP4psetPK4path)
        /*0020*/ 	.word	0x00000000


	//----- nvinfo : EIATTR_FRAME_SIZE
	.align		4
.L_5:
        /*0024*/ 	.byte	0x04, 0x11
        /*0026*/ 	.short	(.L_7 - .L_6)
	.align		4
.L_6:
        /*0028*/ 	.word	index@(_Z8dijkstraPK11lex_productPS_PP4psetPK4pathiPK4nsetPPS9_SD_PPPS6_)
        /*002c*/ 	.word	0x00000000


	//----- nvinfo : EIATTR_MIN_STACK_SIZE
	.align		4
.L_7:
        /*0030*/ 	.byte	0x04, 0x12
        /*0032*/ 	.short	(.L_9 - .L_8)
	.align		4
.L_8:
        /*0034*/ 	.word	index@(_Z8dijkstraPK11lex_productPS_PP4psetPK4pathiPK4nsetPPS9_SD_PPPS6_)
        /*0038*/ 	.word	0x00000000
.L_9:


//--------------------- .nv.compat                --------------------------
	.section	.nv.compat,"",@"SHT_CUDA_COMPAT_INFO"
	.align	4
        /*0000*/ 	.byte	0x02, 0x09, 0x00, 0x00, 0x02, 0x02, 0x01, 0x00, 0x02, 0x05, 0x05, 0x00, 0x03, 0x07, 0x01, 0x01
        /*0010*/ 	.byte	0x02, 0x03, 0x00, 0x00, 0x02, 0x06, 0x01, 0x00, 0x04, 0x0b, 0x08, 0x00, 0x01, 0x00, 0x00, 0x00
        /*0020*/ 	.byte	0x00, 0x00, 0x00, 0x00


//--------------------- .nv.info._Z8dijkstraPK11lex_productPS_PP4psetPK4pathiPK4nsetPPS9_SD_PPPS6_ --------------------------
	.section	.nv.info._Z8dijkstraPK11lex_productPS_PP4psetPK4pathiPK4nsetPPS9_SD_PPPS6_,"",@"SHT_CUDA_INFO"
	.sectionflags	@""
	.align	4


	//----- nvinfo : EIATTR_CUDA_API_VERSION
	.align		4
        /*0000*/ 	.byte	0x04, 0x37
        /*0002*/ 	.short	(.L_11 - .L_10)
.L_10:
        /*0004*/ 	.word	0x00000082


	//----- nvinfo : EIATTR_KPARAM_INFO
	.align		4
.L_11:
        /*0008*/ 	.byte	0x04, 0x17
        /*000a*/ 	.short	(.L_13 - .L_12)
.L_12:
        /*000c*/ 	.word	0x00000000
        /*0010*/ 	.short	0x0008
        /*0012*/ 	.short	0x0040
        /*0014*/ 	.byte	0x00, 0xf5, 0x21, 0x00


	//----- nvinfo : EIATTR_KPARAM_INFO
	.align		4
.L_13:
        /*0018*/ 	.byte	0x04, 0x17
        /*001a*/ 	.short	(.L_15 - .L_14)
.L_14:
        /*001c*/ 	.word	0x00000000
        /*0020*/ 	.short	0x0007
        /*0022*/ 	.short	0x0038
        /*0024*/ 	.byte	0x00, 0xf5, 0x21, 0x00


	//----- nvinfo : EIATTR_KPARAM_INFO
	.align		4
.L_15:
        /*0028*/ 	.byte	0x04, 0x17
        /*002a*/ 	.short	(.L_17 - .L_16)
.L_16:
        /*002c*/ 	.word	0x00000000
        /*0030*/ 	.short	0x0006
        /*0032*/ 	.short	0x0030
        /*0034*/ 	.byte	0x00, 0xf5, 0x21, 0x00


	//----- nvinfo : EIATTR_KPARAM_INFO
	.align		4
.L_17:
        /*0038*/ 	.byte	0x04, 0x17
        /*003a*/ 	.short	(.L_19 - .L_18)
.L_18:
        /*003c*/ 	.word	0x00000000
        /*0040*/ 	.short	0x0005
        /*0042*/ 	.short	0x0028
        /*0044*/ 	.byte	0x00, 0xf5, 0x21, 0x00


	//----- nvinfo : EIATTR_KPARAM_INFO
	.align		4
.L_19:
        /*0048*/ 	.byte	0x04, 0x17
        /*004a*/ 	.short	(.L_21 - .L_20)
.L_20:
        /*004c*/ 	.word	0x00000000
        /*0050*/ 	.short	0x0004
        /*0052*/ 	.short	0x0020
        /*0054*/ 	.byte	0x00, 0xf0, 0x11, 0x00


	//----- nvinfo : EIATTR_KPARAM_INFO
	.align		4
.L_21:
        /*0058*/ 	.byte	0x04, 0x17
        /*005a*/ 	.short	(.L_23 - .L_22)
.L_22:
        /*005c*/ 	.word	0x00000000
        /*0060*/ 	.short	0x0003
        /*0062*/ 	.short	0x0018
        /*0064*/ 	.byte	0x00, 0xf5, 0x21, 0x00


	//----- nvinfo : EIATTR_KPARAM_INFO
	.align		4
.L_23:
        /*0068*/ 	.byte	0x04, 0x17
        /*006a*/ 	.short	(.L_25 - .L_24)
.L_24:
        /*006c*/ 	.word	0x00000000
        /*0070*/ 	.short	0x0002
        /*0072*/ 	.short	0x0010
        /*0074*/ 	.byte	0x00, 0xf5, 0x21, 0x00


	//----- nvinfo : EIATTR_KPARAM_INFO
	.align		4
.L_25:
        /*0078*/ 	.byte	0x04, 0x17
        /*007a*/ 	.short	(.L_27 - .L_26)
.L_26:
        /*007c*/ 	.word	0x00000000
        /*0080*/ 	.short	0x0001
        /*0082*/ 	.short	0x0008
        /*0084*/ 	.byte	0x00, 0xf5, 0x21, 0x00


	//----- nvinfo : EIATTR_KPARAM_INFO
	.align		4
.L_27:
        /*0088*/ 	.byte	0x04, 0x17
        /*008a*/ 	.short	(.L_29 - .L_28)
.L_28:
        /*008c*/ 	.word	0x00000000
        /*0090*/ 	.short	0x0000
        /*0092*/ 	.short	0x0000
        /*0094*/ 	.byte	0x00, 0xf5, 0x21, 0x00


	//----- nvinfo : EIATTR_SPARSE_MMA_MASK
	.align		4
.L_29:
        /*0098*/ 	.byte	0x03, 0x50
        /*009a*/ 	.short	0x0000


	//----- nvinfo : EIATTR_MAXREG_COUNT
	.align		4
        /*009c*/ 	.byte	0x03, 0x1b
        /*009e*/ 	.short	0x00ff


	//----- nvinfo : EIATTR_EXTERNS
	.align		4
        /*00a0*/ 	.byte	0x04, 0x0f
        /*00a2*/ 	.short	(.L_31 - .L_30)


	//   ....[0]....
	.align		4
.L_30:
        /*00a4*/ 	.word	index@(malloc)


	//   ....[1]....
	.align		4
        /*00a8*/ 	.word	index@(free)


	//----- nvinfo : EIATTR_MERCURY_ISA_VERSION
	.align		4
.L_31:
        /*00ac*/ 	.byte	0x03, 0x5f
        /*00ae*/ 	.short	0x0101


	//----- nvinfo : EIATTR_VRC_CTA_INIT_COUNT
	.align		4
        /*00b0*/ 	.byte	0x02, 0x4a
	.zero		1
	.zero		1


	//----- nvinfo : EIATTR_SYSCALL_OFFSETS
	.align		4
        /*00b4*/ 	.byte	0x04, 0x46
        /*00b6*/ 	.short	(.L_33 - .L_32)


	//   ....[0]....
.L_32:
        /*00b8*/ 	.word	0x00003aa0


	//   ....[1]....
        /*00bc*/ 	.word	0x00003c50


	//   ....[2]....
        /*00c0*/ 	.word	0x00003d10


	//   ....[3]....
        /*00c4*/ 	.word	0x00003db0


	//----- nvinfo : EIATTR_EXIT_INSTR_OFFSETS
	.align		4
.L_33:
        /*00c8*/ 	.byte	0x04, 0x1c
        /*00ca*/ 	.short	(.L_35 - .L_34)


	//   ....[0]....
.L_34:
        /*00cc*/ 	.word	0x00000770


	//   ....[1]....
        /*00d0*/ 	.word	0x000038f0


	//----- nvinfo : EIATTR_CRS_STACK_SIZE
	.align		4
.L_35:
        /*00d4*/ 	.byte	0x04, 0x1e
        /*00d6*/ 	.short	(.L_37 - .L_36)
.L_36:
        /*00d8*/ 	.word	0x00000000


	//----- nvinfo : EIATTR_CBANK_PARAM_SIZE
	.align		4
.L_37:
        /*00dc*/ 	.byte	0x03, 0x19
        /*00de*/ 	.short	0x0048


	//----- nvinfo : EIATTR_PARAM_CBANK
	.align		4
        /*00e0*/ 	.byte	0x04, 0x0a
        /*00e2*/ 	.short	(.L_39 - .L_38)
	.align		4
.L_38:
        /*00e4*/ 	.word	index@(.nv.constant0._Z8dijkstraPK11lex_productPS_PP4psetPK4pathiPK4nsetPPS9_SD_PPPS6_)
        /*00e8*/ 	.short	0x0380
        /*00ea*/ 	.short	0x0048


	//----- nvinfo : EIATTR_SW_WAR
	.align		4
.L_39:
        /*00ec*/ 	.byte	0x04, 0x36
        /*00ee*/ 	.short	(.L_41 - .L_40)
.L_40:
        /*00f0*/ 	.word	0x00000008
.L_41:


//--------------------- .nv.callgraph             --------------------------
	.section	.nv.callgraph,"",@"SHT_CUDA_CALLGRAPH"
	.align	4
	.sectionentsize	8
	.align		4
        /*0000*/ 	.word	0x00000000
	.align		4
        /*0004*/ 	.word	0xffffffff
	.align		4
        /*0008*/ 	.word	index@(_Z8dijkstraPK11lex_productPS_PP4psetPK4pathiPK4nsetPPS9_SD_PPPS6_)
	.align		4
        /*000c*/ 	.word	index@(free)
	.align		4
        /*0010*/ 	.word	index@(_Z8dijkstraPK11lex_productPS_PP4psetPK4pathiPK4nsetPPS9_SD_PPPS6_)
	.align		4
        /*0014*/ 	.word	index@(malloc)
	.align		4
        /*0018*/ 	.word	0x00000000
	.align		4
        /*001c*/ 	.word	0xfffffffe
	.align		4
        /*0020*/ 	.word	0x00000000
	.align		4
        /*0024*/ 	.word	0xfffffffd
	.align		4
        /*0028*/ 	.word	0x00000000
	.align		4
        /*002c*/ 	.word	0xfffffffc


//--------------------- .nv.constant4             --------------------------
	.section	.nv.constant4,"a",@progbits
	.align	8
	.align		8
.nv.constant4:
        /*0000*/ 	.dword	malloc
	.align		8
        /*0008*/ 	.dword	free


//--------------------- .text._Z8dijkstraPK11lex_productPS_PP4psetPK4pathiPK4nsetPPS9_SD_PPPS6_ --------------------------
	.section	.text._Z8dijkstraPK11lex_productPS_PP4psetPK4pathiPK4nsetPPS9_SD_PPPS6_,"ax",@progbits
	.align	128
        .global         _Z8dijkstraPK11lex_productPS_PP4psetPK4pathiPK4nsetPPS9_SD_PPPS6_
        .type           _Z8dijkstraPK11lex_productPS_PP4psetPK4pathiPK4nsetPPS9_SD_PPPS6_,@function
        .size           _Z8dijkstraPK11lex_productPS_PP4psetPK4pathiPK4nsetPPS9_SD_PPPS6_,(.L_x_114 - _Z8dijkstraPK11lex_productPS_PP4psetPK4pathiPK4nsetPPS9_SD_PPPS6_)
        .other          _Z8dijkstraPK11lex_productPS_PP4psetPK4pathiPK4nsetPPS9_SD_PPPS6_,@"STO_CUDA_ENTRY STV_DEFAULT"
_Z8dijkstraPK11lex_productPS_PP4psetPK4pathiPK4nsetPPS9_SD_PPPS6_:
.text._Z8dijkstraPK11lex_productPS_PP4psetPK4pathiPK4nsetPPS9_SD_PPPS6_:
[----:B------:R-:W0:Y:S08]  /*0000*/  LDC R1, c[0x0][0x37c] ;  /* 0x0000df00ff017b82 */ /* 0x000e300000000800 */
[----:B------:R-:W1:Y:S01]  /*0010*/  LDC R23, c[0x0][0x3a0] ;  /* 0x0000e800ff177b82 */ /* 0x000e620000000800 */
[----:B------:R-:W2:Y:S01]  /*0020*/  S2R R52, SR_TID.X ;  /* 0x0000000000347919 */ /* 0x000ea20000002100 */
[----:B------:R-:W3:Y:S01]  /*0030*/  LDCU.64 UR36, c[0x0][0x358] ;  /* 0x00006b00ff2477ac */ /* 0x000ee20008000a00 */
[----:B-1----:R-:W-:-:S04]  /*0040*/  ISETP.NE.AND P0, PT, R23, RZ, PT ;  /* 0x000000ff1700720c */ /* 0x002fc80003f05270 */
[----:B------:R-:W-:-:S09]  /*0050*/  P2R R0, PR, RZ, 0x1 ;  /* 0x00000001ff007803 */ /* 0x000fd20000000000 */
[----:B0-23--:R-:W-:Y:S05]  /*0060*/  @!P0 BRA `(.L_x_0) ;  /* 0x0000000400788947 */ /* 0x00dfea0003800000 */
[C---:B------:R-:W-:Y:S01]  /*0070*/  ISETP.GE.U32.AND P0, PT, R23.reuse, 0x8, PT ;  /* 0x000000081700780c */ /* 0x040fe20003f06070 */
[----:B------:R-:W-:Y:S01]  /*0080*/  IMAD.MOV.U32 R0, RZ, RZ, RZ ;  /* 0x000000ffff007224 */ /* 0x000fe200078e00ff */
[----:B------:R-:W-:-:S04]  /*0090*/  LOP3.LUT R16, R23, 0x7, RZ, 0xc0, !PT ;  /* 0x0000000717107812 */ /* 0x000fc800078ec0ff */
[----:B------:R-:W-:-:S07]  /*00a0*/  ISETP.NE.AND P1, PT, R16, RZ, PT ;  /* 0x000000ff1000720c */ /* 0x000fce0003f25270 */
[----:B------:R-:W-:Y:S06]  /*00b0*/  @!P0 BRA `(.L_x_1) ;  /* 0x0000000000a08947 */ /* 0x000fec0003800000 */
[----:B------:R-:W0:Y:S01]  /*00c0*/  LDC.64 R12, c[0x0][0x388] ;  /* 0x0000e200ff0c7b82 */ /* 0x000e220000000a00 */
[----:B------:R-:W-:Y:S01]  /*00d0*/  LOP3.LUT R0, R23, 0xfffffff8, RZ, 0xc0, !PT ;  /* 0xfffffff817007812 */ /* 0x000fe200078ec0ff */
[----:B------:R-:W-:-:S06]  /*00e0*/  UMOV UR4, URZ ;  /* 0x000000ff00047c82 */ /* 0x000fcc0008000000 */
.L_x_2:
[----:B--2---:R-:W-:Y:S01]  /*00f0*/  IMAD R11, R52, R23, UR4 ;  /* 0x00000004340b7e24 */ /* 0x004fe2000f8e0217 */
[----:B------:R-:W-:Y:S01]  /*0100*/  UIADD3 UR4, UPT, UPT, UR4, 0x8, URZ ;  /* 0x0000000804047890 */ /* 0x000fe2000fffe0ff */
[----:B------:R-:W-:Y:S02]  /*0110*/  IMAD.MOV.U32 R14, RZ, RZ, 0x0 ;  /* 0x00000000ff0e7424 */ /* 0x000fe400078e00ff */
[C---:B------:R-:W-:Y:S02]  /*0120*/  VIADD R5, R11.reuse, 0x1 ;  /* 0x000000010b057836 */ /* 0x040fe40000000000 */
[----:B0-----:R-:W-:Y:S01]  /*0130*/  IMAD.WIDE.U32 R2, R11, 0x10, R12 ;  /* 0x000000100b027825 */ /* 0x001fe200078e000c */
[----:B------:R-:W-:-:S03]  /*0140*/  ISETP.NE.AND P0, PT, R0, UR4, PT ;  /* 0x0000000400007c0c */ /* 0x000fc6000bf05270 */
[----:B------:R-:W-:Y:S01]  /*0150*/  IMAD.MOV.U32 R15, RZ, RZ, 0x7ff00000 ;  /* 0x7ff00000ff0f7424 */ /* 0x000fe200078e00ff */
[----:B------:R-:W-:Y:S01]  /*0160*/  STG.E.64 desc[UR36][R2.64+0x8], RZ ;  /* 0x000008ff02007986 */ /* 0x000fe2000c101b24 */
[C---:B------:R-:W-:Y:S02]  /*0170*/  VIADD R7, R11.reuse, 0x2 ;  /* 0x000000020b077836 */ /* 0x040fe40000000000 */
[----:B------:R-:W-:Y:S01]  /*0180*/  VIADD R17, R11, 0x4 ;  /* 0x000000040b117836 */ /* 0x000fe20000000000 */
[----:B------:R0:W-:Y:S01]  /*0190*/  STG.E.64 desc[UR36][R2.64], R14 ;  /* 0x0000000e02007986 */ /* 0x0001e2000c101b24 */
[----:B------:R-:W-:-:S04]  /*01a0*/  IMAD.WIDE.U32 R4, R5, 0x10, R12 ;  /* 0x0000001005047825 */ /* 0x000fc800078e000c */
[----:B------:R-:W-:Y:S01]  /*01b0*/  VIADD R9, R11, 0x3 ;  /* 0x000000030b097836 */ /* 0x000fe20000000000 */
[----:B------:R-:W-:Y:S01]  /*01c0*/  STG.E.64 desc[UR36][R4.64], R14 ;  /* 0x0000000e04007986 */ /* 0x000fe2000c101b24 */
[----:B------:R-:W-:-:S03]  /*01d0*/  IMAD.WIDE.U32 R6, R7, 0x10, R12 ;  /* 0x0000001007067825 */ /* 0x000fc600078e000c */
[----:B------:R1:W-:Y:S01]  /*01e0*/  STG.E.64 desc[UR36][R4.64+0x8], RZ ;  /* 0x000008ff04007986 */ /* 0x0003e2000c101b24 */
[C---:B------:R-:W-:Y:S02]  /*01f0*/  VIADD R19, R11.reuse, 0x5 ;  /* 0x000000050b137836 */ /* 0x040fe40000000000 */
[----:B------:R-:W-:Y:S01]  /*0200*/  VIADD R21, R11, 0x6 ;  /* 0x000000060b157836 */ /* 0x000fe20000000000 */
[----:B------:R-:W-:Y:S01]  /*0210*/  STG.E.64 desc[UR36][R6.64], R14 ;  /* 0x0000000e06007986 */ /* 0x000fe2000c101b24 */
[----:B0-----:R-:W-:-:S03]  /*0220*/  IMAD.WIDE.U32 R2, R17, 0x10, R12 ;  /* 0x0000001011027825 */ /* 0x001fc600078e000c */
[----:B------:R0:W-:Y:S01]  /*0230*/  STG.E.64 desc[UR36][R6.64+0x8], RZ ;  /* 0x000008ff06007986 */ /* 0x0001e2000c101b24 */
[----:B------:R-:W-:-:S04]  /*0240*/  IMAD.WIDE.U32 R8, R9, 0x10, R12 ;  /* 0x0000001009087825 */ /* 0x000fc800078e000c */
[----:B------:R-:W-:Y:S01]  /*0250*/  VIADD R17, R11, 0x7 ;  /* 0x000000070b117836 */ /* 0x000fe20000000000 */
[----:B------:R2:W-:Y:S01]  /*0260*/  STG.E.64 desc[UR36][R8.64], R14 ;  /* 0x0000000e08007986 */ /* 0x0005e2000c101b24 */
[----:B-1----:R-:W-:-:S03]  /*0270*/  IMAD.WIDE.U32 R4, R19, 0x10, R12 ;  /* 0x0000001013047825 */ /* 0x002fc600078e000c */
[----:B------:R2:W-:Y:S01]  /*0280*/  STG.E.64 desc[UR36][R8.64+0x8], RZ ;  /* 0x000008ff08007986 */ /* 0x0005e2000c101b24 */
[----:B------:R-:W-:-:S03]  /*0290*/  IMAD.WIDE.U32 R10, R21, 0x10, R12 ;  /* 0x00000010150a7825 */ /* 0x000fc600078e000c */
[----:B------:R2:W-:Y:S01]  /*02a0*/  STG.E.64 desc[UR36][R2.64], R14 ;  /* 0x0000000e02007986 */ /* 0x0005e2000c101b24 */
[----:B0-----:R-:W-:-:S03]  /*02b0*/  IMAD.WIDE.U32 R6, R17, 0x10, R12 ;  /* 0x0000001011067825 */ /* 0x001fc600078e000c */
[----:B------:R2:W-:Y:S04]  /*02c0*/  STG.E.64 desc[UR36][R2.64+0x8], RZ ;  /* 0x000008ff02007986 */ /* 0x0005e8000c101b24 */
[----:B------:R2:W-:Y:S04]  /*02d0*/  STG.E.64 desc[UR36][R4.64], R14 ;  /* 0x0000000e04007986 */ /* 0x0005e8000c101b24 */
[----:B------:R2:W-:Y:S04]  /*02e0*/  STG.E.64 desc[UR36][R4.64+0x8], RZ ;  /* 0x000008ff04007986 */ /* 0x0005e8000c101b24 */
[----:B------:R2:W-:Y:S04]  /*02f0*/  STG.E.64 desc[UR36][R10.64], R14 ;  /* 0x0000000e0a007986 */ /* 0x0005e8000c101b24 */
[----:B------:R2:W-:Y:S04]  /*0300*/  STG.E.64 desc[UR36][R10.64+0x8], RZ ;  /* 0x000008ff0a007986 */ /* 0x0005e8000c101b24 */
[----:B------:R2:W-:Y:S04]  /*0310*/  STG.E.64 desc[UR36][R6.64], R14 ;  /* 0x0000000e06007986 */ /* 0x0005e8000c101b24 */
[----:B------:R2:W-:Y:S01]  /*0320*/  STG.E.64 desc[UR36][R6.64+0x8], RZ ;  /* 0x000008ff06007986 */ /* 0x0005e2000c101b24 */
[----:B------:R-:W-:Y:S05]  /*0330*/  @P0 BRA `(.L_x_2) ;  /* 0xfffffffc006c0947 */ /* 0x000fea000383ffff */
.L_x_1:
[----:B------:R-:W-:Y:S05]  /*0340*/  @!P1 BRA `(.L_x_0) ;  /* 0x0000000000c09947 */ /* 0x000fea0003800000 */
[----:B------:R-:W-:Y:S02]  /*0350*/  ISETP.GE.U32.AND P0, PT, R16, 0x4, PT ;  /* 0x000000041000780c */ /* 0x000fe40003f06070 */
[----:B------:R-:W-:-:S04]  /*0360*/  LOP3.LUT R12, R23, 0x3, RZ, 0xc0, !PT ;  /* 0x00000003170c7812 */ /* 0x000fc800078ec0ff */
[----:B------:R-:W-:-:S07]  /*0370*/  ISETP.NE.AND P1, PT, R12, RZ, PT ;  /* 0x000000ff0c00720c */ /* 0x000fce0003f25270 */
[----:B------:R-:W-:Y:S06]  /*0380*/  @!P0 BRA `(.L_x_3) ;  /* 0x0000000000508947 */ /* 0x000fec0003800000 */
[----:B--2---:R-:W0:Y:S01]  /*0390*/  LDC.64 R8, c[0x0][0x388] ;  /* 0x0000e200ff087b82 */ /* 0x004e220000000a00 */
[----:B------:R-:W-:Y:S02]  /*03a0*/  IMAD R5, R52, R23, R0 ;  /* 0x0000001734057224 */ /* 0x000fe400078e0200 */
[----:B------:R-:W-:Y:S02]  /*03b0*/  IMAD.MOV.U32 R10, RZ, RZ, 0x0 ;  /* 0x00000000ff0a7424 */ /* 0x000fe400078e00ff */
[C---:B------:R-:W-:Y:S02]  /*03c0*/  VIADD R7, R5.reuse, 0x1 ;  /* 0x0000000105077836 */ /* 0x040fe40000000000 */
[C---:B------:R-:W-:Y:S02]  /*03d0*/  VIADD R13, R5.reuse, 0x2 ;  /* 0x00000002050d7836 */ /* 0x040fe40000000000 */
[----:B------:R-:W-:Y:S02]  /*03e0*/  VIADD R15, R5, 0x3 ;  /* 0x00000003050f7836 */ /* 0x000fe40000000000 */
[----:B------:R-:W-:-:S02]  /*03f0*/  IMAD.MOV.U32 R11, RZ, RZ, 0x7ff00000 ;  /* 0x7ff00000ff0b7424 */ /* 0x000fc400078e00ff */
[----:B------:R-:W-:Y:S02]  /*0400*/  VIADD R0, R0, 0x4 ;  /* 0x0000000400007836 */ /* 0x000fe40000000000 */
[----:B0-----:R-:W-:-:S04]  /*0410*/  IMAD.WIDE.U32 R2, R5, 0x10, R8 ;  /* 0x0000001005027825 */ /* 0x001fc800078e0008 */
[--C-:B------:R-:W-:Y:S01]  /*0420*/  IMAD.WIDE.U32 R4, R7, 0x10, R8.reuse ;  /* 0x0000001007047825 */ /* 0x100fe200078e0008 */
[----:B------:R0:W-:Y:S03]  /*0430*/  STG.E.64 desc[UR36][R2.64+0x8], RZ ;  /* 0x000008ff02007986 */ /* 0x0001e6000c101b24 */
[--C-:B------:R-:W-:Y:S01]  /*0440*/  IMAD.WIDE.U32 R6, R13, 0x10, R8.reuse ;  /* 0x000000100d067825 */ /* 0x100fe200078e0008 */
[----:B------:R0:W-:Y:S03]  /*0450*/  STG.E.64 desc[UR36][R2.64], R10 ;  /* 0x0000000a02007986 */ /* 0x0001e6000c101b24 */
[----:B------:R-:W-:Y:S01]  /*0460*/  IMAD.WIDE.U32 R8, R15, 0x10, R8 ;  /* 0x000000100f087825 */ /* 0x000fe200078e0008 */
[----:B------:R0:W-:Y:S04]  /*0470*/  STG.E.64 desc[UR36][R4.64], R10 ;  /* 0x0000000a04007986 */ /* 0x0001e8000c101b24 */
[----:B------:R0:W-:Y:S04]  /*0480*/  STG.E.64 desc[UR36][R4.64+0x8], RZ ;  /* 0x000008ff04007986 */ /* 0x0001e8000c101b24 */
[----:B------:R0:W-:Y:S04]  /*0490*/  STG.E.64 desc[UR36][R6.64], R10 ;  /* 0x0000000a06007986 */ /* 0x0001e8000c101b24 */
[----:B------:R0:W-:Y:S04]  /*04a0*/  STG.E.64 desc[UR36][R6.64+0x8], RZ ;  /* 0x000008ff06007986 */ /* 0x0001e8000c101b24 */
[----:B------:R0:W-:Y:S04]  /*04b0*/  STG.E.64 desc[UR36][R8.64], R10 ;  /* 0x0000000a08007986 */ /* 0x0001e8000c101b24 */
[----:B------:R0:W-:Y:S02]  /*04c0*/  STG.E.64 desc[UR36][R8.64+0x8], RZ ;  /* 0x000008ff08007986 */ /* 0x0001e4000c101b24 */
.L_x_3:
[----:B------:R-:W-:Y:S05]  /*04d0*/  @!P1 BRA `(.L_x_0) ;  /* 0x00000000005c9947 */ /* 0x000fea0003800000 */
[----:B0-2---:R-:W-:Y:S02]  /*04e0*/  LOP3.LUT R2, R23, 0x1, RZ, 0xc0, !PT ;  /* 0x0000000117027812 */ /* 0x005fe400078ec0ff */
[----:B------:R-:W-:Y:S02]  /*04f0*/  ISETP.NE.AND P0, PT, R12, 0x1, PT ;  /* 0x000000010c00780c */ /* 0x000fe40003f05270 */
[----:B------:R-:W-:-:S13]  /*0500*/  ISETP.NE.U32.AND P1, PT, R2, 0x1, PT ;  /* 0x000000010200780c */ /* 0x000fda0003f25070 */
[----:B------:R-:W0:Y:S01]  /*0510*/  @!P1 LDC.64 R8, c[0x0][0x388] ;  /* 0x0000e200ff089b82 */ /* 0x000e220000000a00 */
[----:B------:R-:W-:Y:S05]  /*0520*/  @!P0 BRA `(.L_x_4) ;  /* 0x0000000000308947 */ /* 0x000fea0003800000 */
[----:B------:R-:W1:Y:S01]  /*0530*/  LDC.64 R2, c[0x0][0x388] ;  /* 0x0000e200ff027b82 */ /* 0x000e620000000a00 */
[----:B------:R-:W-:Y:S02]  /*0540*/  IMAD R5, R52, R23, R0 ;  /* 0x0000001734057224 */ /* 0x000fe400078e0200 */
[----:B------:R-:W-:Y:S02]  /*0550*/  IMAD.MOV.U32 R6, RZ, RZ, 0x0 ;  /* 0x00000000ff067424 */ /* 0x000fe400078e00ff */
[C---:B------:R-:W-:Y:S02]  /*0560*/  VIADD R11, R5.reuse, 0x1 ;  /* 0x00000001050b7836 */ /* 0x040fe40000000000 */
[----:B------:R-:W-:Y:S02]  /*0570*/  IMAD.MOV.U32 R7, RZ, RZ, 0x7ff00000 ;  /* 0x7ff00000ff077424 */ /* 0x000fe400078e00ff */
[----:B------:R-:W-:Y:S02]  /*0580*/  VIADD R0, R0, 0x2 ;  /* 0x0000000200007836 */ /* 0x000fe40000000000 */
[----:B-1----:R-:W-:-:S04]  /*0590*/  IMAD.WIDE.U32 R4, R5, 0x10, R2 ;  /* 0x0000001005047825 */ /* 0x002fc800078e0002 */
[----:B------:R-:W-:Y:S01]  /*05a0*/  IMAD.WIDE.U32 R2, R11, 0x10, R2 ;  /* 0x000000100b027825 */ /* 0x000fe200078e0002 */
[----:B------:R1:W-:Y:S04]  /*05b0*/  STG.E.64 desc[UR36][R4.64+0x8], RZ ;  /* 0x000008ff04007986 */ /* 0x0003e8000c101b24 */
[----:B------:R1:W-:Y:S04]  /*05c0*/  STG.E.64 desc[UR36][R4.64], R6 ;  /* 0x0000000604007986 */ /* 0x0003e8000c101b24 */
[----:B------:R1:W-:Y:S04]  /*05d0*/  STG.E.64 desc[UR36][R2.64], R6 ;  /* 0x0000000602007986 */ /* 0x0003e8000c101b24 */
[----:B------:R1:W-:Y:S02]  /*05e0*/  STG.E.64 desc[UR36][R2.64+0x8], RZ ;  /* 0x000008ff02007986 */ /* 0x0003e4000c101b24 */
.L_x_4:
[----:B-1----:R-:W-:Y:S02]  /*05f0*/  @!P1 IMAD R3, R52, R23, R0 ;  /* 0x0000001734039224 */ /* 0x002fe400078e0200 */
[----:B------:R-:W-:Y:S02]  /*0600*/  @!P1 IMAD.MOV.U32 R4, RZ, RZ, 0x0 ;  /* 0x00000000ff049424 */ /* 0x000fe400078e00ff */
[----:B------:R-:W-:Y:S02]  /*0610*/  @!P1 IMAD.MOV.U32 R5, RZ, RZ, 0x7ff00000 ;  /* 0x7ff00000ff059424 */ /* 0x000fe400078e00ff */
[----:B0-----:R-:W-:-:S05]  /*0620*/  @!P1 IMAD.WIDE.U32 R2, R3, 0x10, R8 ;  /* 0x0000001003029825 */ /* 0x001fca00078e0008 */
[----:B------:R1:W-:Y:S04]  /*0630*/  @!P1 STG.E.64 desc[UR36][R2.64], R4 ;  /* 0x0000000402009986 */ /* 0x0003e8000c101b24 */
[----:B------:R1:W-:Y:S02]  /*0640*/  @!P1 STG.E.64 desc[UR36][R2.64+0x8], RZ ;  /* 0x000008ff02009986 */ /* 0x0003e4000c101b24 */
.L_x_0:
[----:B012---:R-:W0:Y:S01]  /*0650*/  LDC.64 R2, c[0x0][0x388] ;  /* 0x0000e200ff027b82 */ /* 0x007e220000000a00 */
[----:B------:R-:W-:Y:S01]  /*0660*/  IMAD R9, R52, R23, R52 ;  /* 0x0000001734097224 */ /* 0x000fe200078e0234 */
[----:B------:R-:W1:Y:S01]  /*0670*/  LDCU.64 UR4, c[0x0][0x398] ;  /* 0x00007300ff0477ac */ /* 0x000e620008000a00 */
[----:B------:R-:W-:Y:S02]  /*0680*/  IMAD.MOV.U32 R6, RZ, RZ, 0x0 ;  /* 0x00000000ff067424 */ /* 0x000fe400078e00ff */
[----:B------:R-:W-:-:S03]  /*0690*/  IMAD.MOV.U32 R7, RZ, RZ, 0x7ff00000 ;  /* 0x7ff00000ff077424 */ /* 0x000fc600078e00ff */
[----:B------:R-:W2:Y:S01]  /*06a0*/  LDC.64 R4, c[0x0][0x390] ;  /* 0x0000e400ff047b82 */ /* 0x000ea20000000a00 */
[----:B0-----:R-:W-:-:S05]  /*06b0*/  IMAD.WIDE.U32 R2, R9, 0x10, R2 ;  /* 0x0000001009027825 */ /* 0x001fca00078e0002 */
[----:B------:R0:W-:Y:S01]  /*06c0*/  STG.E.64 desc[UR36][R2.64+0x8], R6 ;  /* 0x0000080602007986 */ /* 0x0001e2000c101b24 */
[----:B--2---:R-:W-:-:S03]  /*06d0*/  IMAD.WIDE.U32 R4, R9, 0x8, R4 ;  /* 0x0000000809047825 */ /* 0x004fc600078e0004 */
[----:B------:R0:W-:Y:S04]  /*06e0*/  STG.E.64 desc[UR36][R2.64], RZ ;  /* 0x000000ff02007986 */ /* 0x0001e8000c101b24 */
[----:B------:R0:W5:Y:S01]  /*06f0*/  LDG.E.64 R16, desc[UR36][R4.64] ;  /* 0x0000002404107981 */ /* 0x000162000c1e1b00 */
[----:B------:R-:W-:Y:S01]  /*0700*/  BSSY.RECONVERGENT B6, `(.L_x_5) ;  /* 0x0000005000067945 */ /* 0x000fe20003800200 */
[----:B-1----:R-:W-:Y:S01]  /*0710*/  IMAD.U32 R24, RZ, RZ, UR4 ;  /* 0x00000004ff187e24 */ /* 0x002fe2000f8e00ff */
[----:B------:R-:W-:Y:S01]  /*0720*/  MOV R54, 0x750 ;  /* 0x0000075000367802 */ /* 0x000fe20000000f00 */
[----:B------:R-:W-:-:S07]  /*0730*/  IMAD.U32 R25, RZ, RZ, UR5 ;  /* 0x00000005ff197e24 */ /* 0x000fce000f8e00ff */
[----:B0----5:R-:W-:Y:S05]  /*0740*/  CALL.REL.NOINC `($_Z8dijkstraPK11lex_productPS_PP4psetPK4pathiPK4nsetPPS9_SD_PPPS6_$_Z11pset_insertP4psetPK4path) ;  /* 0x00000030006c7944 */ /* 0x021fea0003c00000 */
[----:B------:R-:W-:Y:S05]  /*0750*/  BSYNC.RECONVERGENT B6 ;  /* 0x0000000000067941 */ /* 0x000fea0003800200 */
.L_x_5:
[----:B------:R-:W-:-:S13]  /*0760*/  ISETP.NE.AND P0, PT, R23, RZ, PT ;  /* 0x000000ff1700720c */ /* 0x000fda0003f05270 */
[----:B------:R-:W-:Y:S05]  /*0770*/  @!P0 EXIT ;  /* 0x000000000000894d */ /* 0x000fea0003800000 */
[----:B------:R-:W0:Y:S01]  /*0780*/  LDC.64 R38, c[0x0][0x3b8] ;  /* 0x0000ee00ff267b82 */ /* 0x000e220000000a00 */
[----:B------:R-:W-:Y:S01]  /*0790*/  BSSY.RECONVERGENT B0, `(.L_x_6) ;  /* 0x000000a000007945 */ /* 0x000fe20003800200 */
[----:B------:R-:W-:Y:S01]  /*07a0*/  IMAD.MOV.U32 R0, RZ, RZ, RZ ;  /* 0x000000ffff007224 */ /* 0x000fe200078e00ff */
[----:B------:R-:W-:Y:S01]  /*07b0*/  MOV R2, 0x830 ;  /* 0x0000083000027802 */ /* 0x000fe20000000f00 */
[----:B------:R-:W-:-:S04]  /*07c0*/  IMAD.MOV.U32 R3, RZ, RZ, 0x3ff00000 ;  /* 0x3ff00000ff037424 */ /* 0x000fc800078e00ff */
[----:B------:R-:W1:Y:S08]  /*07d0*/  LDC.64 R36, c[0x0][0x3b0] ;  /* 0x0000ec00ff247b82 */ /* 0x000e700000000a00 */
[----:B------:R-:W2:Y:S01]  /*07e0*/  LDC.64 R34, c[0x0][0x3c0] ;  /* 0x0000f000ff227b82 */ /* 0x000ea20000000a00 */
[----:B0-----:R-:W-:-:S04]  /*07f0*/  IMAD.WIDE.U32 R38, R52, 0x8, R38 ;  /* 0x0000000834267825 */ /* 0x001fc800078e0026 */
[----:B-1----:R-:W-:-:S04]  /*0800*/  IMAD.WIDE.U32 R36, R52, 0x8, R36 ;  /* 0x0000000834247825 */ /* 0x002fc800078e0024 */
[----:B--2---:R-:W-:-:S07]  /*0810*/  IMAD.WIDE.U32 R34, R52, 0x8, R34 ;  /* 0x0000000834227825 */ /* 0x004fce00078e0022 */
[----:B------:R-:W-:Y:S05]  /*0820*/  CALL.REL.NOINC `($_Z8dijkstraPK11lex_productPS_PP4psetPK4pathiPK4nsetPPS9_SD_PPPS6_$__internal_accurate_pow) ;  /* 0x0000003c00607944 */ /* 0x000fea0003c00000 */
[----:B------:R-:W-:Y:S05]  /*0830*/  BSYNC.RECONVERGENT B0 ;  /* 0x0000000000007941 */ /* 0x000fea0003800200 */
.L_x_6:
[----:B------:R0:W1:Y:S01]  /*0840*/  F2I.F64.TRUNC R51, R4 ;  /* 0x0000000400337311 */ /* 0x000062000030d100 */
[----:B------:R-:W-:Y:S01]  /*0850*/  BSSY.RECONVERGENT B0, `(.L_x_7) ;  /* 0x0000006000007945 */ /* 0x000fe20003800200 */
[----:B------:R-:W-:Y:S01]  /*0860*/  IMAD.MOV.U32 R0, RZ, RZ, RZ ;  /* 0x000000ffff007224 */ /* 0x000fe200078e00ff */
[----:B------:R-:W-:Y:S01]  /*0870*/  MOV R2, 0x8b0 ;  /* 0x000008b000027802 */ /* 0x000fe20000000f00 */
[----:B------:R-:W-:-:S04]  /*0880*/  IMAD.MOV.U32 R3, RZ, RZ, 0x40000000 ;  /* 0x40000000ff037424 */ /* 0x000fc800078e00ff */
[----:B------:R0:W2:Y:S03]  /*0890*/  F2I.U32.F64.TRUNC R50, R4 ;  /* 0x0000000400327311 */ /* 0x0000a6000030d000 */
[----:B012---:R-:W-:Y:S05]  /*08a0*/  CALL.REL.NOINC `($_Z8dijkstraPK11lex_productPS_PP4psetPK4pathiPK4nsetPPS9_SD_PPPS6_$__internal_accurate_pow) ;  /* 0x0000003c00407944 */ /* 0x007fea0003c00000 */
[----:B------:R-:W-:Y:S05]  /*08b0*/  BSYNC.RECONVERGENT B0 ;  /* 0x0000000000007941 */ /* 0x000fea0003800200 */
.L_x_7:
        /* <DEDUP_REMOVED lines=8> */
.L_x_8:
        /* <DEDUP_REMOVED lines=8> */
.L_x_9:
[----:B------:R-:W-:Y:S02]  /*09c0*/  IMAD.MOV.U32 R2, RZ, RZ, R4 ;  /* 0x000000ffff027224 */ /* 0x000fe400078e0004 */
[----:B------:R-:W-:Y:S02]  /*09d0*/  IMAD.MOV.U32 R3, RZ, RZ, R5 ;  /* 0x000000ffff037224 */ /* 0x000fe400078e0005 */
[----:B------:R-:W-:Y:S02]  /*09e0*/  IMAD.MOV.U32 R43, RZ, RZ, RZ ;  /* 0x000000ffff2b7224 */ /* 0x000fe400078e00ff */
[----:B------:R0:W1:Y:S08]  /*09f0*/  F2I.F64.TRUNC R45, R2 ;  /* 0x00000002002d7311 */ /* 0x000070000030d100 */
[----:B------:R0:W2:Y:S02]  /*0a00*/  F2I.U32.F64.TRUNC R44, R2 ;  /* 0x00000002002c7311 */ /* 0x0000a4000030d000 */
.L_x_89:
[----:B0-----:R-:W3:Y:S01]  /*0a10*/  LDG.E.64 R2, desc[UR36][R38.64] ;  /* 0x0000002426027981 */ /* 0x001ee2000c1e1b00 */
[----:B------:R-:W0:Y:S03]  /*0a20*/  LDCU UR4, c[0x0][0x3a0] ;  /* 0x00007400ff0477ac */ /* 0x000e260008000800 */
[----:B------:R4:W5:Y:S04]  /*0a30*/  LDG.E.64 R4, desc[UR36][R36.64] ;  /* 0x0000002424047981 */ /* 0x000968000c1e1b00 */
[----:B---3--:R-:W3:Y:S01]  /*0a40*/  LD.E R0, desc[UR36][R2.64] ;  /* 0x0000002402007980 */ /* 0x008ee2000c101900 */
[----:B------:R-:W-:Y:S01]  /*0a50*/  VIADD R43, R43, 0x1 ;  /* 0x000000012b2b7836 */ /* 0x000fe20000000000 */
[----:B------:R-:W-:Y:S01]  /*0a60*/  BSSY.RECONVERGENT B0, `(.L_x_10) ;  /* 0x000003d000007945 */ /* 0x000fe20003800200 */
[----:B---3--:R-:W-:-:S02]  /*0a70*/  LOP3.LUT P0, RZ, R0, 0x7, RZ, 0xc0, !PT ;  /* 0x0000000700ff7812 */ /* 0x008fc4000780c0ff */
[----:B------:R-:W-:Y:S02]  /*0a80*/  SHF.R.U32.HI R6, RZ, 0x3, R0 ;  /* 0x00000003ff067819 */ /* 0x000fe40000011600 */
[----:B------:R-:W-:-:S09]  /*0a90*/  LEA.HI R10, R0, 0x1, RZ, 0x1d ;  /* 0x00000001000a7811 */ /* 0x000fd200078fe8ff */
[----:B------:R-:W-:-:S05]  /*0aa0*/  @!P0 IMAD.MOV R10, RZ, RZ, R6 ;  /* 0x000000ffff0a8224 */ /* 0x000fca00078e0206 */
[----:B------:R-:W-:Y:S01]  /*0ab0*/  ISETP.NE.AND P0, PT, R10, RZ, PT ;  /* 0x000000ff0a00720c */ /* 0x000fe20003f05270 */
[----:B0-----:R-:W-:-:S05]  /*0ac0*/  IMAD.U32 R0, RZ, RZ, UR4 ;  /* 0x00000004ff007e24 */ /* 0x001fca000f8e00ff */
[----:B------:R-:W-:-:S04]  /*0ad0*/  ISETP.NE.AND P1, PT, R43, R0, PT ;  /* 0x000000002b00720c */ /* 0x000fc80003f25270 */
[----:B------:R-:W-:-:S03]  /*0ae0*/  P2R R53, PR, RZ, 0x2 ;  /* 0x00000002ff357803 */ /* 0x000fc60000000000 */
[----:B-1--4-:R-:W-:Y:S06]  /*0af0*/  @!P0 BRA `(.L_x_11) ;  /* 0x0000000000cc8947 */ /* 0x012fec0003800000 */
[----:B------:R-:W3:Y:S01]  /*0b00*/  LD.E.64 R6, desc[UR36][R2.64+0x8] ;  /* 0x0000082402067980 */ /* 0x000ee2000c101b00 */
[----:B------:R-:W-:Y:S01]  /*0b10*/  ISETP.GT.U32.AND P0, PT, R10, RZ, PT ;  /* 0x000000ff0a00720c */ /* 0x000fe20003f04070 */
[----:B------:R-:W-:Y:S01]  /*0b20*/  IMAD.MOV.U32 R13, RZ, RZ, RZ ;  /* 0x000000ffff0d7224 */ /* 0x000fe200078e00ff */
[----:B------:R-:W-:Y:S01]  /*0b30*/  BSSY.RECONVERGENT B1, `(.L_x_12) ;  /* 0x000001d000017945 */ /* 0x000fe20003800200 */
[----:B------:R-:W-:Y:S01]  /*0b40*/  IMAD.MOV.U32 R15, RZ, RZ, RZ ;  /* 0x000000ffff0f7224 */ /* 0x000fe200078e00ff */
[----:B------:R-:W-:-:S13]  /*0b50*/  ISETP.GT.U32.AND.EX P0, PT, RZ, RZ, PT, P0 ;  /* 0x000000ffff00720c */ /* 0x000fda0003f04100 */
[----:B---3--:R-:W-:Y:S01]  /*0b60*/  @!P0 IADD3 R8, P1, PT, R6, R13, RZ ;  /* 0x0000000d06088210 */ /* 0x008fe20007f3e0ff */
[----:B------:R-:W-:-:S04]  /*0b70*/  @!P0 IMAD.MOV.U32 R13, RZ, RZ, 0x1 ;  /* 0x00000001ff0d8424 */ /* 0x000fc800078e00ff */
[----:B------:R-:W-:Y:S01]  /*0b80*/  @!P0 IMAD.X R9, R7, 0x1, R15, P1 ;  /* 0x0000000107098824 */ /* 0x000fe200008e060f */
[----:B------:R-:W-:Y:S01]  /*0b90*/  IADD3 R11, P3, PT, -R13, R10, RZ ;  /* 0x0000000a0d0b7210 */ /* 0x000fe20007f7e1ff */
[----:B------:R-:W-:Y:S01]  /*0ba0*/  @!P0 IMAD.MOV.U32 R15, RZ, RZ, RZ ;  /* 0x000000ffff0f8224 */ /* 0x000fe200078e00ff */
[----:B------:R-:W-:Y:S02]  /*0bb0*/  ISETP.GT.U32.AND P2, PT, R10, R13, PT ;  /* 0x0000000d0a00720c */ /* 0x000fe40003f44070 */
[----:B------:R-:W-:Y:S01]  /*0bc0*/  ISETP.LE.U32.AND P1, PT, R11, 0x3, PT ;  /* 0x000000030b00780c */ /* 0x000fe20003f23070 */
[----:B------:R-:W-:Y:S01]  /*0bd0*/  IMAD.X R11, RZ, RZ, ~R15, P3 ;  /* 0x000000ffff0b7224 */ /* 0x000fe200018e0e0f */
[----:B------:R0:W-:Y:S01]  /*0be0*/  @!P0 ST.E.U8 desc[UR36][R8.64], RZ ;  /* 0x000000ff08008985 */ /* 0x0001e2000c101124 */
[----:B------:R-:W-:-:S04]  /*0bf0*/  ISETP.GT.U32.AND.EX P2, PT, RZ, R15, PT, P2 ;  /* 0x0000000fff00720c */ /* 0x000fc80003f44120 */
[----:B------:R-:W-:-:S13]  /*0c00*/  ISETP.LE.U32.OR.EX P1, PT, R11, RZ, !P2, P1 ;  /* 0x000000ff0b00720c */ /* 0x000fda0005723510 */
[----:B0-----:R-:W-:Y:S05]  /*0c10*/  @P1 BRA `(.L_x_13) ;  /* 0x0000000000381947 */ /* 0x001fea0003800000 */
[----:B------:R-:W-:Y:S02]  /*0c20*/  IADD3 R12, P1, PT, R10, -0x3, RZ ;  /* 0xfffffffd0a0c7810 */ /* 0x000fe40007f3e0ff */
[----:B------:R-:W-:-:S03]  /*0c30*/  PLOP3.LUT P0, PT, PT, PT, PT, 0x8, 0x80 ;  /* 0x000000000080781c */ /* 0x000fc60003f0e170 */
[----:B------:R-:W-:-:S10]  /*0c40*/  IMAD.X R14, RZ, RZ, -0x1, P1 ;  /* 0xffffffffff0e7424 */ /* 0x000fd400008e06ff */
.L_x_14:
[----:B0-----:R-:W-:Y:S02]  /*0c50*/  IADD3 R8, P1, PT, R6, R13, RZ ;  /* 0x0000000d06087210 */ /* 0x001fe40007f3e0ff */
[----:B------:R-:W-:-:S03]  /*0c60*/  IADD3 R13, P2, PT, R13, 0x4, RZ ;  /* 0x000000040d0d7810 */ /* 0x000fc60007f5e0ff */
[--C-:B------:R-:W-:Y:S01]  /*0c70*/  IMAD.X R9, R7, 0x1, R15.reuse, P1 ;  /* 0x0000000107097824 */ /* 0x100fe200008e060f */
[----:B------:R-:W-:Y:S01]  /*0c80*/  ISETP.GE.U32.AND P1, PT, R13, R12, PT ;  /* 0x0000000c0d00720c */ /* 0x000fe20003f26070 */
[----:B------:R-:W-:-:S03]  /*0c90*/  IMAD.X R15, RZ, RZ, R15, P2 ;  /* 0x000000ffff0f7224 */ /* 0x000fc600010e060f */
[----:B------:R0:W-:Y:S02]  /*0ca0*/  ST.E.U8 desc[UR36][R8.64], RZ ;  /* 0x000000ff08007985 */ /* 0x0001e4000c101124 */
[----:B------:R-:W-:Y:S02]  /*0cb0*/  ISETP.GE.U32.AND.EX P1, PT, R15, R14, PT, P1 ;  /* 0x0000000e0f00720c */ /* 0x000fe40003f26110 */
[----:B------:R0:W-:Y:S04]  /*0cc0*/  ST.E.U8 desc[UR36][R8.64+0x1], RZ ;  /* 0x000001ff08007985 */ /* 0x0001e8000c101124 */
[----:B------:R0:W-:Y:S04]  /*0cd0*/  ST.E.U8 desc[UR36][R8.64+0x2], RZ ;  /* 0x000002ff08007985 */ /* 0x0001e8000c101124 */
[----:B------:R0:W-:Y:S03]  /*0ce0*/  ST.E.U8 desc[UR36][R8.64+0x3], RZ ;  /* 0x000003ff08007985 */ /* 0x0001e6000c101124 */
[----:B------:R-:W-:Y:S05]  /*0cf0*/  @!P1 BRA `(.L_x_14) ;  /* 0xfffffffc00d49947 */ /* 0x000fea000383ffff */
.L_x_13:
[----:B------:R-:W-:Y:S05]  /*0d00*/  BSYNC.RECONVERGENT B1 ;  /* 0x0000000000017941 */ /* 0x000fea0003800200 */
.L_x_12:
[----:B0-----:R-:W-:Y:S02]  /*0d10*/  IADD3 R8, P3, PT, -R13, R10, RZ ;  /* 0x0000000a0d087210 */ /* 0x001fe40007f7e1ff */
[----:B------:R-:W-:Y:S02]  /*0d20*/  ISETP.GT.U32.AND P2, PT, R10, R13, PT ;  /* 0x0000000d0a00720c */ /* 0x000fe40003f44070 */
[----:B------:R-:W-:Y:S01]  /*0d30*/  ISETP.LE.U32.AND P1, PT, R8, 0x1, PT ;  /* 0x000000010800780c */ /* 0x000fe20003f23070 */
[----:B------:R-:W-:Y:S01]  /*0d40*/  IMAD.X R8, RZ, RZ, ~R15, P3 ;  /* 0x000000ffff087224 */ /* 0x000fe200018e0e0f */
[----:B------:R-:W-:-:S04]  /*0d50*/  ISETP.GT.U32.AND.EX P2, PT, RZ, R15, PT, P2 ;  /* 0x0000000fff00720c */ /* 0x000fc80003f44120 */
[----:B------:R-:W-:-:S13]  /*0d60*/  ISETP.LE.U32.OR.EX P1, PT, R8, RZ, !P2, P1 ;  /* 0x000000ff0800720c */ /* 0x000fda0005723510 */
[----:B------:R-:W-:Y:S02]  /*0d70*/  @!P1 IADD3 R8, P2, PT, R6, R13, RZ ;  /* 0x0000000d06089210 */ /* 0x000fe40007f5e0ff */
[----:B------:R-:W-:Y:S02]  /*0d80*/  @!P1 IADD3 R13, P3, PT, R13, 0x2, RZ ;  /* 0x000000020d0d9810 */ /* 0x000fe40007f7e0ff */
[----:B------:R-:W-:Y:S01]  /*0d90*/  @!P1 PLOP3.LUT P0, PT, PT, PT, PT, 0x8, 0x80 ;  /* 0x000000000080981c */ /* 0x000fe20003f0e170 */
[--C-:B------:R-:W-:Y:S01]  /*0da0*/  @!P1 IMAD.X R9, R7, 0x1, R15.reuse, P2 ;  /* 0x0000000107099824 */ /* 0x100fe200010e060f */
[----:B------:R-:W-:Y:S01]  /*0db0*/  ISETP.LT.U32.AND P2, PT, R13, R10, PT ;  /* 0x0000000a0d00720c */ /* 0x000fe20003f41070 */
[----:B------:R-:W-:-:S03]  /*0dc0*/  @!P1 IMAD.X R15, RZ, RZ, R15, P3 ;  /* 0x000000ffff0f9224 */ /* 0x000fc600018e060f */
[----:B------:R0:W-:Y:S02]  /*0dd0*/  @!P1 ST.E.U8 desc[UR36][R8.64], RZ ;  /* 0x000000ff08009985 */ /* 0x0001e4000c101124 */
[----:B------:R-:W-:Y:S02]  /*0de0*/  ISETP.LT.U32.OR.EX P0, PT, R15, RZ, P0, P2 ;  /* 0x000000ff0f00720c */ /* 0x000fe40000701520 */
[----:B------:R0:W-:Y:S11]  /*0df0*/  @!P1 ST.E.U8 desc[UR36][R8.64+0x1], RZ ;  /* 0x000001ff08009985 */ /* 0x0001f6000c101124 */
[----:B------:R-:W-:-:S05]  /*0e00*/  @P0 IADD3 R6, P2, PT, R6, R13, RZ ;  /* 0x0000000d06060210 */ /* 0x000fca0007f5e0ff */
[----:B------:R-:W-:-:S05]  /*0e10*/  @P0 IMAD.X R7, R7, 0x1, R15, P2 ;  /* 0x0000000107070824 */ /* 0x000fca00010e060f */
[----:B------:R0:W-:Y:S03]  /*0e20*/  @P0 ST.E.U8 desc[UR36][R6.64], RZ ;  /* 0x000000ff06000985 */ /* 0x0001e6000c101124 */
.L_x_11:
[----:B------:R-:W-:Y:S05]  /*0e30*/  BSYNC.RECONVERGENT B0 ;  /* 0x0000000000007941 */ /* 0x000fea0003800200 */
.L_x_10:
[----:B0-----:R-:W0:Y:S02]  /*0e40*/  LDC.64 R6, c[0x0][0x3a8] ;  /* 0x0000ea00ff067b82 */ /* 0x001e240000000a00 */
[----:B0-----:R-:W3:Y:S04]  /*0e50*/  LDG.E.64 R8, desc[UR36][R6.64+0x8] ;  /* 0x0000082406087981 */ /* 0x001ee8000c1e1b00 */
[----:B---3--:R-:W3:Y:S01]  /*0e60*/  LD.E.U8 R11, desc[UR36][R8.64] ;  /* 0x00000024080b7980 */ /* 0x008ee2000c101100 */
[----:B------:R-:W-:Y:S01]  /*0e70*/  BSSY.RECONVERGENT B0, `(.L_x_15) ;  /* 0x000000f000007945 */ /* 0x000fe20003800200 */
[----:B---3--:R-:W-:-:S04]  /*0e80*/  LOP3.LUT R10, R11, 0x1, RZ, 0xc0, !PT ;  /* 0x000000010b0a7812 */ /* 0x008fc800078ec0ff */
[----:B------:R-:W-:-:S13]  /*0e90*/  ISETP.NE.U32.AND P0, PT, R10, 0x1, PT ;  /* 0x000000010a00780c */ /* 0x000fda0003f05070 */
[----:B------:R-:W-:Y:S05]  /*0ea0*/  @P0 BRA `(.L_x_16) ;  /* 0x00000000002c0947 */ /* 0x000fea0003800000 */
[----:B-----5:R-:W3:Y:S04]  /*0eb0*/  LD.E.64 R8, desc[UR36][R4.64+0x8] ;  /* 0x0000082404087980 */ /* 0x020ee8000c101b00 */
[----:B---3--:R-:W3:Y:S02]  /*0ec0*/  LD.E.U8 R8, desc[UR36][R8.64] ;  /* 0x0000002408087980 */ /* 0x008ee4000c101100 */
[----:B---3--:R-:W-:-:S04]  /*0ed0*/  LOP3.LUT R10, R8, 0x1, RZ, 0xc0, !PT ;  /* 0x00000001080a7812 */ /* 0x008fc800078ec0ff */
[----:B------:R-:W-:-:S13]  /*0ee0*/  ISETP.NE.U32.AND P0, PT, R10, 0x1, PT ;  /* 0x000000010a00780c */ /* 0x000fda0003f05070 */
[----:B------:R-:W-:Y:S05]  /*0ef0*/  @!P0 BRA `(.L_x_16) ;  /* 0x0000000000188947 */ /* 0x000fea0003800000 */
[----:B------:R-:W3:Y:S04]  /*0f00*/  LD.E.64 R8, desc[UR36][R2.64+0x8] ;  /* 0x0000082402087980 */ /* 0x000ee8000c101b00 */
[----:B---3--:R-:W3:Y:S02]  /*0f10*/  LD.E.U8 R10, desc[UR36][R8.64] ;  /* 0x00000024080a7980 */ /* 0x008ee4000c101100 */
[----:B---3--:R-:W-:-:S05]  /*0f20*/  LOP3.LUT R13, R10, 0x1, RZ, 0xfc, !PT ;  /* 0x000000010a0d7812 */ /* 0x008fca00078efcff */
[----:B------:R0:W-:Y:S04]  /*0f30*/  ST.E.U8 desc[UR36][R8.64], R13 ;  /* 0x0000000d08007985 */ /* 0x0001e8000c101124 */
[----:B------:R-:W3:Y:S04]  /*0f40*/  LDG.E.64 R10, desc[UR36][R6.64+0x8] ;  /* 0x00000824060a7981 */ /* 0x000ee8000c1e1b00 */
[----:B---3--:R0:W5:Y:S02]  /*0f50*/  LD.E.U8 R11, desc[UR36][R10.64] ;  /* 0x000000240a0b7980 */ /* 0x008164000c101100 */
.L_x_16:
[----:B------:R-:W-:Y:S05]  /*0f60*/  BSYNC.RECONVERGENT B0 ;  /* 0x0000000000007941 */ /* 0x000fea0003800200 */
.L_x_15:
[----:B0----5:R-:W-:Y:S01]  /*0f70*/  LOP3.LUT R8, R11, 0xffff, RZ, 0xc0, !PT ;  /* 0x0000ffff0b087812 */ /* 0x021fe200078ec0ff */
[----:B------:R-:W-:Y:S03]  /*0f80*/  BSSY.RECONVERGENT B0, `(.L_x_17) ;  /* 0x000000e000007945 */ /* 0x000fe60003800200 */
[----:B------:R-:W-:-:S04]  /*0f90*/  PRMT R8, R8, 0x8880, RZ ;  /* 0x0000888008087816 */ /* 0x000fc800000000ff */
[----:B------:R-:W-:-:S13]  /*0fa0*/  LOP3.LUT P0, RZ, R51, R8, RZ, 0xc0, !PT ;  /* 0x0000000833ff7212 */ /* 0x000fda000780c0ff */
[----:B------:R-:W-:Y:S05]  /*0fb0*/  @!P0 BRA `(.L_x_18) ;  /* 0x0000000000288947 */ /* 0x000fea0003800000 */
[----:B------:R-:W3:Y:S04]  /*0fc0*/  LD.E.64 R8, desc[UR36][R4.64+0x8] ;  /* 0x0000082404087980 */ /* 0x000ee8000c101b00 */
[----:B---3--:R-:W3:Y:S02]  /*0fd0*/  LD.E.S8 R8, desc[UR36][R8.64] ;  /* 0x0000002408087980 */ /* 0x008ee4000c101300 */
[----:B---3--:R-:W-:-:S13]  /*0fe0*/  LOP3.LUT P0, RZ, R51, R8, RZ, 0xc0, !PT ;  /* 0x0000000833ff7212 */ /* 0x008fda000780c0ff */
[----:B------:R-:W-:Y:S05]  /*0ff0*/  @P0 BRA `(.L_x_18) ;  /* 0x0000000000180947 */ /* 0x000fea0003800000 */
[----:B------:R-:W3:Y:S04]  /*1000*/  LD.E.64 R8, desc[UR36][R2.64+0x8] ;  /* 0x0000082402087980 */ /* 0x000ee8000c101b00 */
[----:B---3--:R-:W3:Y:S02]  /*1010*/  LD.E.U8 R11, desc[UR36][R8.64] ;  /* 0x00000024080b7980 */ /* 0x008ee4000c101100 */
[----:B---3--:R-:W-:-:S05]  /*1020*/  LOP3.LUT R13, R11, R50, RZ, 0xfc, !PT ;  /* 0x000000320b0d7212 */ /* 0x008fca00078efcff */
[----:B------:R0:W-:Y:S04]  /*1030*/  ST.E.U8 desc[UR36][R8.64], R13 ;  /* 0x0000000d08007985 */ /* 0x0001e8000c101124 */
[----:B------:R-:W3:Y:S04]  /*1040*/  LDG.E.64 R10, desc[UR36][R6.64+0x8] ;  /* 0x00000824060a7981 */ /* 0x000ee8000c1e1b00 */
[----:B---3--:R0:W5:Y:S02]  /*1050*/  LD.E.U8 R11, desc[UR36][R10.64] ;  /* 0x000000240a0b7980 */ /* 0x008164000c101100 */
.L_x_18:
[----:B------:R-:W-:Y:S05]  /*1060*/  BSYNC.RECONVERGENT B0 ;  /* 0x0000000000007941 */ /* 0x000fea0003800200 */
.L_x_17:
        /* <DEDUP_REMOVED lines=15> */
.L_x_20:
[----:B------:R-:W-:Y:S05]  /*1160*/  BSYNC.RECONVERGENT B0 ;  /* 0x0000000000007941 */ /* 0x000fea0003800200 */
.L_x_19:
        /* <DEDUP_REMOVED lines=15> */
.L_x_22:
[----:B------:R-:W-:Y:S05]  /*1260*/  BSYNC.RECONVERGENT B0 ;  /* 0x0000000000007941 */ /* 0x000fea0003800200 */
.L_x_21:
[----:B-----5:R-:W-:Y:S01]  /*1270*/  LOP3.LUT R11, R11, 0xffff, RZ, 0xc0, !PT ;  /* 0x0000ffff0b0b7812 */ /* 0x020fe200078ec0ff */
[----:B------:R-:W-:Y:S03]  /*1280*/  BSSY.RECONVERGENT B0, `(.L_x_23) ;  /* 0x000000b000007945 */ /* 0x000fe60003800200 */
[----:B0-----:R-:W-:-:S04]  /*1290*/  PRMT R6, R11, 0x8880, RZ ;  /* 0x000088800b067816 */ /* 0x001fc800000000ff */
[----:B-1----:R-:W-:-:S13]  /*12a0*/  LOP3.LUT P0, RZ, R45, R6, RZ, 0xc0, !PT ;  /* 0x000000062dff7212 */ /* 0x002fda000780c0ff */
[----:B------:R-:W-:Y:S05]  /*12b0*/  @!P0 BRA `(.L_x_24) ;  /* 0x00000000001c8947 */ /* 0x000fea0003800000 */
[----:B------:R-:W3:Y:S04]  /*12c0*/  LD.E.64 R4, desc[UR36][R4.64+0x8] ;  /* 0x0000082404047980 */ /* 0x000ee8000c101b00 */
[----:B---3--:R-:W3:Y:S02]  /*12d0*/  LD.E.S8 R6, desc[UR36][R4.64] ;  /* 0x0000002404067980 */ /* 0x008ee4000c101300 */
[----:B---3--:R-:W-:-:S13]  /*12e0*/  LOP3.LUT P0, RZ, R45, R6, RZ, 0xc0, !PT ;  /* 0x000000062dff7212 */ /* 0x008fda000780c0ff */
[----:B------:R-:W3:Y:S04]  /*12f0*/  @!P0 LD.E.64 R2, desc[UR36][R2.64+0x8] ;  /* 0x0000082402028980 */ /* 0x000ee8000c101b00 */
[----:B---3--:R-:W2:Y:S02]  /*1300*/  @!P0 LD.E.U8 R7, desc[UR36][R2.64] ;  /* 0x0000002402078980 */ /* 0x008ea4000c101100 */
[----:B--2---:R-:W-:-:S05]  /*1310*/  @!P0 LOP3.LUT R7, R7, R44, RZ, 0xfc, !PT ;  /* 0x0000002c07078212 */ /* 0x004fca00078efcff */
[----:B------:R0:W-:Y:S02]  /*1320*/  @!P0 ST.E.U8 desc[UR36][R2.64], R7 ;  /* 0x0000000702008985 */ /* 0x0001e4000c101124 */
.L_x_24:
[----:B------:R-:W-:Y:S05]  /*1330*/  BSYNC.RECONVERGENT B0 ;  /* 0x0000000000007941 */ /* 0x000fea0003800200 */
.L_x_23:
[----:B------:R-:W3:Y:S01]  /*1340*/  LDG.E.64 R20, desc[UR36][R38.64] ;  /* 0x0000002426147981 */ /* 0x000ee2000c1e1b00 */
[----:B------:R-:W-:Y:S01]  /*1350*/  ISETP.NE.AND P0, PT, R0, 0x1, PT ;  /* 0x000000010000780c */ /* 0x000fe20003f05270 */
[----:B------:R-:W-:Y:S01]  /*1360*/  IMAD.MOV.U32 R27, RZ, RZ, RZ ;  /* 0x000000ffff1b7224 */ /* 0x000fe200078e00ff */
[----:B------:R-:W-:Y:S01]  /*1370*/  CS2R R22, SRZ ;  /* 0x0000000000167805 */ /* 0x000fe2000001ff00 */
[----:B------:R-:W-:Y:S01]  /*1380*/  IMAD.MOV.U32 R24, RZ, RZ, 0x0 ;  /* 0x00000000ff187424 */ /* 0x000fe200078e00ff */
[----:B---3--:R-:W5:Y:S01]  /*1390*/  LD.E.64 R20, desc[UR36][R20.64+0x8] ;  /* 0x0000082414147980 */ /* 0x008f62000c101b00 */
[----:B------:R-:W-:-:S08]  /*13a0*/  IMAD.MOV.U32 R25, RZ, RZ, 0x7ff00000 ;  /* 0x7ff00000ff197424 */ /* 0x000fd000078e00ff */
[----:B------:R-:W-:Y:S05]  /*13b0*/  @!P0 BRA `(.L_x_25) ;  /* 0x0000000400e88947 */ /* 0x000fea0003800000 */
[----:B------:R-:W-:Y:S01]  /*13c0*/  BSSY.RECONVERGENT B0, `(.L_x_26) ;  /* 0x0000078000007945 */ /* 0x000fe20003800200 */
[----:B------:R-:W-:Y:S01]  /*13d0*/  IMAD.MOV.U32 R27, RZ, RZ, RZ ;  /* 0x000000ffff1b7224 */ /* 0x000fe200078e00ff */
[----:B------:R-:W-:Y:S01]  /*13e0*/  CS2R R22, SRZ ;  /* 0x0000000000167805 */ /* 0x000fe2000001ff00 */
[----:B------:R-:W-:Y:S02]  /*13f0*/  IMAD.MOV.U32 R24, RZ, RZ, 0x0 ;  /* 0x00000000ff187424 */ /* 0x000fe400078e00ff */
[----:B------:R-:W-:-:S07]  /*1400*/  IMAD.MOV.U32 R25, RZ, RZ, 0x7ff00000 ;  /* 0x7ff00000ff197424 */ /* 0x000fce00078e00ff */
.L_x_37:
[----:B-----5:R-:W-:-:S05]  /*1410*/  LEA.HI R4, P0, R27, R20, RZ, 0x1d ;  /* 0x000000141b047211 */ /* 0x020fca000781e8ff */
[----:B------:R-:W-:-:S05]  /*1420*/  IMAD.X R5, RZ, RZ, R21, P0 ;  /* 0x000000ffff057224 */ /* 0x000fca00000e0615 */
[----:B------:R1:W5:Y:S01]  /*1430*/  LD.E.S8 R26, desc[UR36][R4.64] ;  /* 0x00000024041a7980 */ /* 0x000362000c101300 */
[----:B------:R-:W-:Y:S01]  /*1440*/  LOP3.LUT R28, R27, 0x6, RZ, 0xc0, !PT ;  /* 0x000000061b1c7812 */ /* 0x000fe200078ec0ff */
[----:B------:R-:W-:Y:S03]  /*1450*/  BSSY.RECONVERGENT B1, `(.L_x_27) ;  /* 0x0000005000017945 */ /* 0x000fe60003800200 */
[----:B0-----:R-:W0:Y:S02]  /*1460*/  I2F.F64.U32 R2, R28 ;  /* 0x0000001c00027312 */ /* 0x001e240000201800 */
[----:B0-----:R-:W-:Y:S01]  /*1470*/  IMAD.MOV.U32 R0, RZ, RZ, R2 ;  /* 0x000000ffff007224 */ /* 0x001fe200078e0002 */
[----:B-1----:R-:W-:-:S07]  /*1480*/  MOV R2, 0x14a0 ;  /* 0x000014a000027802 */ /* 0x002fce0000000f00 */
[----:B--2--5:R-:W-:Y:S05]  /*1490*/  CALL.REL.NOINC `($_Z8dijkstraPK11lex_productPS_PP4psetPK4pathiPK4nsetPPS9_SD_PPPS6_$__internal_accurate_pow) ;  /* 0x0000003000447944 */ /* 0x024fea0003c00000 */
[----:B------:R-:W-:Y:S05]  /*14a0*/  BSYNC.RECONVERGENT B1 ;  /* 0x0000000000017941 */ /* 0x000fea0003800200 */
.L_x_27:
[----:B------:R-:W-:Y:S01]  /*14b0*/  ISETP.NE.AND P0, PT, R28, RZ, PT ;  /* 0x000000ff1c00720c */ /* 0x000fe20003f05270 */
[----:B------:R-:W-:Y:S03]  /*14c0*/  BSSY.RECONVERGENT B1, `(.L_x_28) ;  /* 0x000002c000017945 */ /* 0x000fe60003800200 */
[----:B------:R-:W-:Y:S02]  /*14d0*/  FSEL R3, R5, 1.875, P0 ;  /* 0x3ff0000005037808 */ /* 0x000fe40000000000 */
[----:B------:R-:W-:-:S04]  /*14e0*/  FSEL R2, R4, RZ, P0 ;  /* 0x000000ff04027208 */ /* 0x000fc80000000000 */
[----:B------:R-:W0:Y:S02]  /*14f0*/  F2I.F64.TRUNC R3, R2 ;  /* 0x0000000200037311 */ /* 0x000e24000030d100 */
[----:B0-----:R-:W-:-:S13]  /*1500*/  LOP3.LUT P0, RZ, R3, R26, RZ, 0xc0, !PT ;  /* 0x0000001a03ff7212 */ /* 0x001fda000780c0ff */
[----:B------:R-:W-:Y:S05]  /*1510*/  @!P0 BRA `(.L_x_29) ;  /* 0x0000000000988947 */ /* 0x000fea0003800000 */
[----:B------:R-:W0:Y:S01]  /*1520*/  LDC.64 R2, c[0x0][0x388] ;  /* 0x0000e200ff027b82 */ /* 0x000e220000000a00 */
[----:B------:R-:W1:Y:S02]  /*1530*/  LDCU UR4, c[0x0][0x3a0] ;  /* 0x00007400ff0477ac */ /* 0x000e640008000800 */
[----:B-1----:R-:W-:-:S04]  /*1540*/  IMAD R5, R52, UR4, R27 ;  /* 0x0000000434057c24 */ /* 0x002fc8000f8e021b */
[----:B0-----:R-:W-:-:S05]  /*1550*/  IMAD.WIDE.U32 R2, R5, 0x10, R2 ;  /* 0x0000001005027825 */ /* 0x001fca00078e0002 */
[----:B------:R-:W2:Y:S04]  /*1560*/  LDG.E.64 R8, desc[UR36][R2.64] ;  /* 0x0000002402087981 */ /* 0x000ea8000c1e1b00 */
[----:B------:R-:W3:Y:S01]  /*1570*/  LDG.E.64 R10, desc[UR36][R2.64+0x8] ;  /* 0x00000824020a7981 */ /* 0x000ee2000c1e1b00 */
[----:B------:R-:W-:Y:S01]  /*1580*/  BSSY.RECONVERGENT B2, `(.L_x_30) ;  /* 0x0000018000027945 */ /* 0x000fe20003800200 */
[----:B--2---:R-:W-:Y:S01]  /*1590*/  DSETP.GTU.AND P0, PT, R8, R24, PT ;  /* 0x000000180800722a */ /* 0x004fe20003f0c000 */
[----:B---3--:R-:W-:-:S05]  /*15a0*/  IMAD.MOV.U32 R6, RZ, RZ, R10 ;  /* 0x000000ffff067224 */ /* 0x008fca00078e000a */
[----:B------:R-:W-:Y:S01]  /*15b0*/  FSEL R4, R8, R24, !P0 ;  /* 0x0000001808047208 */ /* 0x000fe20004000000 */
[----:B------:R-:W-:Y:S01]  /*15c0*/  IMAD.MOV.U32 R7, RZ, RZ, R11 ;  /* 0x000000ffff077224 */ /* 0x000fe200078e000b */
[----:B------:R-:W-:Y:S01]  /*15d0*/  FSEL R5, R9, R25, !P0 ;  /* 0x0000001909057208 */ /* 0x000fe20004000000 */
[----:B------:R-:W-:-:S05]  /*15e0*/  DSETP.NEU.AND P0, PT, R8, R24, PT ;  /* 0x000000180800722a */ /* 0x000fca0003f0d000 */
[----:B------:R-:W-:Y:S01]  /*15f0*/  DSETP.EQ.AND P1, PT, R8, R4, PT ;  /* 0x000000040800722a */ /* 0x000fe20003f22000 */
[----:B------:R-:W-:Y:S02]  /*1600*/  IMAD.MOV.U32 R4, RZ, RZ, R8 ;  /* 0x000000ffff047224 */ /* 0x000fe400078e0008 */
[----:B------:R-:W-:-:S11]  /*1610*/  IMAD.MOV.U32 R5, RZ, RZ, R9 ;  /* 0x000000ffff057224 */ /* 0x000fd600078e0009 */
[----:B------:R-:W-:Y:S05]  /*1620*/  @P0 BRA P1, `(.L_x_31) ;  /* 0x0000000000340947 */ /* 0x000fea0000800000 */
[----:B------:R-:W-:Y:S01]  /*1630*/  DSETP.GTU.AND P1, PT, R24, R8, PT ;  /* 0x000000081800722a */ /* 0x000fe20003f2c000 */
[----:B------:R-:W-:Y:S02]  /*1640*/  IMAD.MOV.U32 R4, RZ, RZ, R24 ;  /* 0x000000ffff047224 */ /* 0x000fe400078e0018 */
[----:B------:R-:W-:Y:S02]  /*1650*/  IMAD.MOV.U32 R5, RZ, RZ, R25 ;  /* 0x000000ffff057224 */ /* 0x000fe400078e0019 */
[----:B------:R-:W-:Y:S01]  /*1660*/  IMAD.MOV.U32 R6, RZ, RZ, R22 ;  /* 0x000000ffff067224 */ /* 0x000fe200078e0016 */
[----:B------:R-:W-:Y:S01]  /*1670*/  FSEL R2, R24, R8, !P1 ;  /* 0x0000000818027208 */ /* 0x000fe20004800000 */
[----:B------:R-:W-:Y:S01]  /*1680*/  IMAD.MOV.U32 R7, RZ, RZ, R23 ;  /* 0x000000ffff077224 */ /* 0x000fe200078e0017 */
[----:B------:R-:W-:-:S06]  /*1690*/  FSEL R3, R25, R9, !P1 ;  /* 0x0000000919037208 */ /* 0x000fcc0004800000 */
[----:B------:R-:W-:-:S14]  /*16a0*/  DSETP.EQ.AND P0, PT, R24, R2, P0 ;  /* 0x000000021800722a */ /* 0x000fdc0000702000 */
[----:B------:R-:W-:Y:S01]  /*16b0*/  @!P0 DSETP.GE.AND P1, PT, R10, R22, PT ;  /* 0x000000160a00822a */ /* 0x000fe20003f26000 */
[----:B------:R-:W-:Y:S02]  /*16c0*/  @!P0 IMAD.MOV.U32 R4, RZ, RZ, R8 ;  /* 0x000000ffff048224 */ /* 0x000fe400078e0008 */
[----:B------:R-:W-:-:S03]  /*16d0*/  @!P0 IMAD.MOV.U32 R5, RZ, RZ, R9 ;  /* 0x000000ffff058224 */ /* 0x000fc600078e0009 */
[----:B------:R-:W-:Y:S02]  /*16e0*/  @!P0 FSEL R6, R10, R22, P1 ;  /* 0x000000160a068208 */ /* 0x000fe40000800000 */
[----:B------:R-:W-:-:S07]  /*16f0*/  @!P0 FSEL R7, R11, R23, P1 ;  /* 0x000000170b078208 */ /* 0x000fce0000800000 */
.L_x_31:
[----:B------:R-:W-:Y:S05]  /*1700*/  BSYNC.RECONVERGENT B2 ;  /* 0x0000000000027941 */ /* 0x000fea0003800200 */
.L_x_30:
[----:B------:R-:W-:-:S06]  /*1710*/  DSETP.NEU.AND P0, PT, R10, R6, PT ;  /* 0x000000060a00722a */ /* 0x000fcc0003f0d000 */
[----:B------:R-:W-:-:S06]  /*1720*/  DSETP.NEU.OR P0, PT, R8, R4, P0 ;  /* 0x000000040800722a */ /* 0x000fcc000070d400 */
[----:B------:R-:W-:Y:S02]  /*1730*/  FSEL R22, R22, R10, P0 ;  /* 0x0000000a16167208 */ /* 0x000fe40000000000 */
[----:B------:R-:W-:Y:S02]  /*1740*/  FSEL R23, R23, R11, P0 ;  /* 0x0000000b17177208 */ /* 0x000fe40000000000 */
[----:B------:R-:W-:Y:S02]  /*1750*/  FSEL R24, R24, R8, P0 ;  /* 0x0000000818187208 */ /* 0x000fe40000000000 */
[----:B------:R-:W-:Y:S02]  /*1760*/  FSEL R25, R25, R9, P0 ;  /* 0x0000000919197208 */ /* 0x000fe40000000000 */
[----:B------:R-:W-:-:S07]  /*1770*/  SEL R42, R42, R27, P0 ;  /* 0x0000001b2a2a7207 */ /* 0x000fce0000000000 */
.L_x_29:
[----:B------:R-:W-:Y:S05]  /*1780*/  BSYNC.RECONVERGENT B1 ;  /* 0x0000000000017941 */ /* 0x000fea0003800200 */
.L_x_28:
[----:B------:R-:W-:Y:S01]  /*1790*/  VIADD R29, R27, 0x1 ;  /* 0x000000011b1d7836 */ /* 0x000fe20000000000 */
[----:B------:R-:W-:Y:S04]  /*17a0*/  BSSY.RECONVERGENT B1, `(.L_x_32) ;  /* 0x0000006000017945 */ /* 0x000fe80003800200 */
[----:B------:R-:W-:-:S04]  /*17b0*/  LOP3.LUT R4, R29, 0x7, RZ, 0xc0, !PT ;  /* 0x000000071d047812 */ /* 0x000fc800078ec0ff */
[----:B------:R-:W0:Y:S02]  /*17c0*/  I2F.F64.U32 R2, R4 ;  /* 0x0000000400027312 */ /* 0x000e240000201800 */
[----:B0-----:R-:W-:Y:S01]  /*17d0*/  IMAD.MOV.U32 R0, RZ, RZ, R2 ;  /* 0x000000ffff007224 */ /* 0x001fe200078e0002 */
[----:B------:R-:W-:-:S07]  /*17e0*/  MOV R2, 0x1800 ;  /* 0x0000180000027802 */ /* 0x000fce0000000f00 */
[----:B------:R-:W-:Y:S05]  /*17f0*/  CALL.REL.NOINC `($_Z8dijkstraPK11lex_productPS_PP4psetPK4pathiPK4nsetPPS9_SD_PPPS6_$__internal_accurate_pow) ;  /* 0x0000002c006c7944 */ /* 0x000fea0003c00000 */
[----:B------:R-:W-:Y:S05]  /*1800*/  BSYNC.RECONVERGENT B1 ;  /* 0x0000000000017941 */ /* 0x000fea0003800200 */
.L_x_32:
[----:B------:R-:W-:Y:S01]  /*1810*/  IMAD.MOV.U32 R3, RZ, RZ, R5 ;  /* 0x000000ffff037224 */ /* 0x000fe200078e0005 */
[----:B------:R-:W-:Y:S01]  /*1820*/  BSSY.RECONVERGENT B1, `(.L_x_33) ;  /* 0x000002b000017945 */ /* 0x000fe20003800200 */
[----:B------:R-:W-:-:S04]  /*1830*/  IMAD.MOV.U32 R2, RZ, RZ, R4 ;  /* 0x000000ffff027224 */ /* 0x000fc800078e0004 */
        /* <DEDUP_REMOVED lines=33> */
.L_x_36:
[----:B------:R-:W-:Y:S05]  /*1a50*/  BSYNC.RECONVERGENT B2 ;  /* 0x0000000000027941 */ /* 0x000fea0003800200 */
.L_x_35:
[----:B------:R-:W-:-:S06]  /*1a60*/  DSETP.NEU.AND P0, PT, R10, R6, PT ;  /* 0x000000060a00722a */ /* 0x000fcc0003f0d000 */
[----:B------:R-:W-:-:S06]  /*1a70*/  DSETP.NEU.OR P0, PT, R8, R4, P0 ;  /* 0x000000040800722a */ /* 0x000fcc000070d400 */
[----:B------:R-:W-:Y:S02]  /*1a80*/  FSEL R22, R22, R10, P0 ;  /* 0x0000000a16167208 */ /* 0x000fe40000000000 */
[----:B------:R-:W-:Y:S02]  /*1a90*/  FSEL R23, R23, R11, P0 ;  /* 0x0000000b17177208 */ /* 0x000fe40000000000 */
[----:B------:R-:W-:Y:S02]  /*1aa0*/  FSEL R24, R24, R8, P0 ;  /* 0x0000000818187208 */ /* 0x000fe40000000000 */
[----:B------:R-:W-:Y:S02]  /*1ab0*/  FSEL R25, R25, R9, P0 ;  /* 0x0000000919197208 */ /* 0x000fe40000000000 */
[----:B------:R-:W-:-:S07]  /*1ac0*/  SEL R42, R42, R29, P0 ;  /* 0x0000001d2a2a7207 */ /* 0x000fce0000000000 */
.L_x_34:
[----:B------:R-:W-:Y:S05]  /*1ad0*/  BSYNC.RECONVERGENT B1 ;  /* 0x0000000000017941 */ /* 0x000fea0003800200 */
.L_x_33:
[----:B------:R-:W0:Y:S01]  /*1ae0*/  LDCU UR4, c[0x0][0x3a0] ;  /* 0x00007400ff0477ac */ /* 0x000e220008000800 */
[----:B------:R-:W-:Y:S02]  /*1af0*/  VIADD R27, R27, 0x2 ;  /* 0x000000021b1b7836 */ /* 0x000fe40000000000 */
[----:B0-----:R-:W-:-:S05]  /*1b00*/  IMAD.U32 R0, RZ, RZ, UR4 ;  /* 0x00000004ff007e24 */ /* 0x001fca000f8e00ff */
[----:B------:R-:W-:-:S04]  /*1b10*/  LOP3.LUT R2, R0, 0xfffffffe, RZ, 0xc0, !PT ;  /* 0xfffffffe00027812 */ /* 0x000fc800078ec0ff */
[----:B------:R-:W-:-:S13]  /*1b20*/  ISETP.NE.AND P0, PT, R27, R2, PT ;  /* 0x000000021b00720c */ /* 0x000fda0003f05270 */
[----:B------:R-:W-:Y:S05]  /*1b30*/  @P0 BRA `(.L_x_37) ;  /* 0xfffffff800340947 */ /* 0x000fea000383ffff */
[----:B------:R-:W-:Y:S05]  /*1b40*/  BSYNC.RECONVERGENT B0 ;  /* 0x0000000000007941 */ /* 0x000fea0003800200 */
.L_x_26:
[----:B------:R-:W-:-:S07]  /*1b50*/  IMAD.MOV.U32 R27, RZ, RZ, R2 ;  /* 0x000000ffff1b7224 */ /* 0x000fce00078e0002 */
.L_x_25:
[----:B------:R-:W-:Y:S01]  /*1b60*/  LOP3.LUT R0, R0, 0x1, RZ, 0xc0, !PT ;  /* 0x0000000100007812 */ /* 0x000fe200078ec0ff */
[----:B------:R-:W-:Y:S03]  /*1b70*/  BSSY.RECONVERGENT B0, `(.L_x_38) ;  /* 0x0000038000007945 */ /* 0x000fe60003800200 */
[----:B------:R-:W-:-:S13]  /*1b80*/  ISETP.NE.U32.AND P0, PT, R0, 0x1, PT ;  /* 0x000000010000780c */ /* 0x000fda0003f05070 */
[----:B------:R-:W-:Y:S05]  /*1b90*/  @P0 BRA `(.L_x_39) ;  /* 0x0000000000d40947 */ /* 0x000fea0003800000 */
        /* <DEDUP_REMOVED lines=10> */
.L_x_40:
[----:B------:R-:W-:-:S04]  /*1c40*/  ISETP.NE.AND P0, PT, R21, RZ, PT ;  /* 0x000000ff1500720c */ /* 0x000fc80003f05270 */
        /* <DEDUP_REMOVED lines=34> */
[----:B------:R-:W-:-:S03]  /*1e70*/  @!P0 FSEL R3, R11, R23, P1 ;  /* 0x000000170b038208 */ /* 0x000fc60000800000 */
[----:B------:R-:W-:Y:S02]  /*1e80*/  @!P0 IMAD.MOV.U32 R6, RZ, RZ, R0 ;  /* 0x000000ffff068224 */ /* 0x000fe400078e0000 */
[----:B------:R-:W-:-:S07]  /*1e90*/  @!P0 IMAD.MOV.U32 R7, RZ, RZ, R3 ;  /* 0x000000ffff078224 */ /* 0x000fce00078e0003 */
.L_x_42:
[----:B------:R-:W-:Y:S05]  /*1ea0*/  BSYNC.RECONVERGENT B1 ;  /* 0x0000000000017941 */ /* 0x000fea0003800200 */
.L_x_41:
[----:B------:R-:W-:Y:S02]  /*1eb0*/  DSETP.NEU.AND P1, PT, R10, R6, PT ;  /* 0x000000060a00722a */ /* 0x000fe40003f2d000 */
[----:B------:R-:W-:-:S04]  /*1ec0*/  DSETP.NEU.AND P0, PT, R8, R4, PT ;  /* 0x000000040800722a */ /* 0x000fc80003f0d000 */
[----:B------:R-:W-:-:S04]  /*1ed0*/  SEL R27, R42, R27, P1 ;  /* 0x0000001b2a1b7207 */ /* 0x000fc80000800000 */
[----:B------:R-:W-:-:S07]  /*1ee0*/  SEL R42, R42, R27, P0 ;  /* 0x0000001b2a2a7207 */ /* 0x000fce0000000000 */
.L_x_39:
[----:B------:R-:W-:Y:S05]  /*1ef0*/  BSYNC.RECONVERGENT B0 ;  /* 0x0000000000007941 */ /* 0x000fea0003800200 */
.L_x_38:
[----:B------:R-:W3:Y:S04]  /*1f00*/  LDG.E.64 R4, desc[UR36][R36.64] ;  /* 0x0000002424047981 */ /* 0x000ee8000c1e1b00 */
[----:B---3--:R-:W3:Y:S01]  /*1f10*/  LD.E.64 R4, desc[UR36][R4.64+0x8] ;  /* 0x0000082404047980 */ /* 0x008ee2000c101b00 */
[----:B------:R-:W-:-:S04]  /*1f20*/  LOP3.LUT R23, R42, 0x7, RZ, 0xc0, !PT ;  /* 0x000000072a177812 */ /* 0x000fc800078ec0ff */
[----:B0-----:R-:W0:Y:S01]  /*1f30*/  I2F.F64.U32 R2, R23 ;  /* 0x0000001700027312 */ /* 0x001e220000201800 */
[----:B---3-5:R-:W-:-:S05]  /*1f40*/  LEA.HI R20, P0, R42, R4, RZ, 0x1d ;  /* 0x000000042a147211 */ /* 0x028fca000781e8ff */
[----:B------:R-:W-:-:S05]  /*1f50*/  IMAD.X R21, RZ, RZ, R5, P0 ;  /* 0x000000ffff157224 */ /* 0x000fca00000e0605 */
[----:B------:R1:W5:Y:S01]  /*1f60*/  LD.E.U8 R22, desc[UR36][R20.64] ;  /* 0x0000002414167980 */ /* 0x000362000c101100 */
[----:B------:R-:W-:Y:S01]  /*1f70*/  BSSY.RECONVERGENT B0, `(.L_x_43) ;  /* 0x0000004000007945 */ /* 0x000fe20003800200 */
[----:B0-----:R-:W-:Y:S01]  /*1f80*/  IMAD.MOV.U32 R0, RZ, RZ, R2 ;  /* 0x000000ffff007224 */ /* 0x001fe200078e0002 */
[----:B------:R-:W-:-:S07]  /*1f90*/  MOV R2, 0x1fb0 ;  /* 0x00001fb000027802 */ /* 0x000fce0000000f00 */
[----:B-12--5:R-:W-:Y:S05]  /*1fa0*/  CALL.REL.NOINC `($_Z8dijkstraPK11lex_productPS_PP4psetPK4pathiPK4nsetPPS9_SD_PPPS6_$__internal_accurate_pow) ;  /* 0x0000002400807944 */ /* 0x026fea0003c00000 */
[----:B------:R-:W-:Y:S05]  /*1fb0*/  BSYNC.RECONVERGENT B0 ;  /* 0x0000000000007941 */ /* 0x000fea0003800200 */
.L_x_43:
[----:B------:R-:W-:-:S04]  /*1fc0*/  ISETP.NE.AND P0, PT, R23, RZ, PT ;  /* 0x000000ff1700720c */ /* 0x000fc80003f05270 */
[----:B------:R-:W-:Y:S02]  /*1fd0*/  FSEL R7, R5, 1.875, P0 ;  /* 0x3ff0000005077808 */ /* 0x000fe40000000000 */
[----:B------:R-:W-:-:S04]  /*1fe0*/  FSEL R6, R4, RZ, P0 ;  /* 0x000000ff04067208 */ /* 0x000fc80000000000 */
[----:B------:R-:W0:Y:S02]  /*1ff0*/  F2I.U32.F64.TRUNC R7, R6 ;  /* 0x0000000600077311 */ /* 0x000e24000030d000 */
[----:B0-----:R-:W-:-:S05]  /*2000*/  LOP3.LUT R9, R22, R7, RZ, 0xfc, !PT ;  /* 0x0000000716097212 */ /* 0x001fca00078efcff */
[----:B------:R0:W-:Y:S04]  /*2010*/  ST.E.U8 desc[UR36][R20.64], R9 ;  /* 0x0000000914007985 */ /* 0x0001e8000c101124 */
[----:B------:R-:W2:Y:S04]  /*2020*/  LDG.E.64 R2, desc[UR36][R38.64] ;  /* 0x0000002426027981 */ /* 0x000ea8000c1e1b00 */
[----:B------:R0:W5:Y:S04]  /*2030*/  LDG.E.64 R4, desc[UR36][R36.64] ;  /* 0x0000002424047981 */ /* 0x000168000c1e1b00 */
[----:B--2---:R-:W2:Y:S01]  /*2040*/  LD.E R0, desc[UR36][R2.64] ;  /* 0x0000002402007980 */ /* 0x004ea2000c101900 */
[----:B------:R-:W-:Y:S01]  /*2050*/  BSSY.RECONVERGENT B0, `(.L_x_44) ;  /* 0x000003a000007945 */ /* 0x000fe20003800200 */
[----:B--2---:R-:W-:-:S02]  /*2060*/  LOP3.LUT P0, RZ, R0, 0x7, RZ, 0xc0, !PT ;  /* 0x0000000700ff7812 */ /* 0x004fc4000780c0ff */
[----:B------:R-:W-:Y:S02]  /*2070*/  SHF.R.U32.HI R8, RZ, 0x3, R0 ;  /* 0x00000003ff087819 */ /* 0x000fe40000011600 */
[----:B------:R-:W-:-:S09]  /*2080*/  LEA.HI R0, R0, 0x1, RZ, 0x1d ;  /* 0x0000000100007811 */ /* 0x000fd200078fe8ff */
[----:B------:R-:W-:-:S05]  /*2090*/  @!P0 IMAD.MOV R0, RZ, RZ, R8 ;  /* 0x000000ffff008224 */ /* 0x000fca00078e0208 */
[----:B------:R-:W-:-:S13]  /*20a0*/  ISETP.NE.AND P0, PT, R0, RZ, PT ;  /* 0x000000ff0000720c */ /* 0x000fda0003f05270 */
[----:B0-----:R-:W-:Y:S05]  /*20b0*/  @!P0 BRA `(.L_x_45) ;  /* 0x0000000000cc8947 */ /* 0x001fea0003800000 */
[----:B------:R-:W2:Y:S01]  /*20c0*/  LD.E.64 R6, desc[UR36][R2.64+0x8] ;  /* 0x0000082402067980 */ /* 0x000ea2000c101b00 */
[----:B------:R-:W-:Y:S01]  /*20d0*/  ISETP.GT.U32.AND P0, PT, R0, RZ, PT ;  /* 0x000000ff0000720c */ /* 0x000fe20003f04070 */
[----:B------:R-:W-:Y:S01]  /*20e0*/  IMAD.MOV.U32 R11, RZ, RZ, RZ ;  /* 0x000000ffff0b7224 */ /* 0x000fe200078e00ff */
[----:B------:R-:W-:Y:S01]  /*20f0*/  BSSY.RECONVERGENT B1, `(.L_x_46) ;  /* 0x000001d000017945 */ /* 0x000fe20003800200 */
[----:B------:R-:W-:Y:S01]  /*2100*/  IMAD.MOV.U32 R13, RZ, RZ, RZ ;  /* 0x000000ffff0d7224 */ /* 0x000fe200078e00ff */
[----:B------:R-:W-:-:S13]  /*2110*/  ISETP.GT.U32.AND.EX P0, PT, RZ, RZ, PT, P0 ;  /* 0x000000ffff00720c */ /* 0x000fda0003f04100 */
[----:B--2---:R-:W-:Y:S01]  /*2120*/  @!P0 IADD3 R8, P1, PT, R6, R11, RZ ;  /* 0x0000000b06088210 */ /* 0x004fe20007f3e0ff */
        /* <DEDUP_REMOVED lines=14> */
.L_x_48:
        /* <DEDUP_REMOVED lines=11> */
.L_x_47:
[----:B------:R-:W-:Y:S05]  /*22c0*/  BSYNC.RECONVERGENT B1 ;  /* 0x0000000000017941 */ /* 0x000fea0003800200 */
.L_x_46:
        /* <DEDUP_REMOVED lines=18> */
.L_x_45:
[----:B------:R-:W-:Y:S05]  /*23f0*/  BSYNC.RECONVERGENT B0 ;  /* 0x0000000000007941 */ /* 0x000fea0003800200 */
.L_x_44:
[----:B0-----:R-:W0:Y:S02]  /*2400*/  LDC.64 R6, c[0x0][0x3a8] ;  /* 0x0000ea00ff067b82 */ /* 0x001e240000000a00 */
[----:B0-----:R-:W2:Y:S04]  /*2410*/  LDG.E.64 R8, desc[UR36][R6.64+0x8] ;  /* 0x0000082406087981 */ /* 0x001ea8000c1e1b00 */
[----:B--2---:R-:W2:Y:S01]  /*2420*/  LD.E.U8 R10, desc[UR36][R8.64] ;  /* 0x00000024080a7980 */ /* 0x004ea2000c101100 */
[----:B------:R-:W-:Y:S01]  /*2430*/  BSSY.RECONVERGENT B0, `(.L_x_49) ;  /* 0x000000f000007945 */ /* 0x000fe20003800200 */
[----:B--2---:R-:W-:-:S04]  /*2440*/  LOP3.LUT R0, R10, 0x1, RZ, 0xc0, !PT ;  /* 0x000000010a007812 */ /* 0x004fc800078ec0ff */
[----:B------:R-:W-:-:S13]  /*2450*/  ISETP.NE.U32.AND P0, PT, R0, 0x1, PT ;  /* 0x000000010000780c */ /* 0x000fda0003f05070 */
[----:B------:R-:W-:Y:S05]  /*2460*/  @P0 BRA `(.L_x_50) ;  /* 0x00000000002c0947 */ /* 0x000fea0003800000 */
[----:B-----5:R-:W2:Y:S04]  /*2470*/  LD.E.64 R8, desc[UR36][R4.64+0x8] ;  /* 0x0000082404087980 */ /* 0x020ea8000c101b00 */
[----:B--2---:R-:W2:Y:S02]  /*2480*/  LD.E.U8 R8, desc[UR36][R8.64] ;  /* 0x0000002408087980 */ /* 0x004ea4000c101100 */
[----:B--2---:R-:W-:-:S04]  /*2490*/  LOP3.LUT R0, R8, 0x1, RZ, 0xc0, !PT ;  /* 0x0000000108007812 */ /* 0x004fc800078ec0ff */
[----:B------:R-:W-:-:S13]  /*24a0*/  ISETP.NE.U32.AND P0, PT, R0, 0x1, PT ;  /* 0x000000010000780c */ /* 0x000fda0003f05070 */
[----:B------:R-:W-:Y:S05]  /*24b0*/  @!P0 BRA `(.L_x_50) ;  /* 0x0000000000188947 */ /* 0x000fea0003800000 */
[----:B------:R-:W2:Y:S04]  /*24c0*/  LD.E.64 R8, desc[UR36][R2.64+0x8] ;  /* 0x0000082402087980 */ /* 0x000ea8000c101b00 */
[----:B--2---:R-:W2:Y:S02]  /*24d0*/  LD.E.U8 R0, desc[UR36][R8.64] ;  /* 0x0000002408007980 */ /* 0x004ea4000c101100 */
[----:B--2---:R-:W-:-:S05]  /*24e0*/  LOP3.LUT R13, R0, 0x1, RZ, 0xfc, !PT ;  /* 0x00000001000d7812 */ /* 0x004fca00078efcff */
[----:B------:R0:W-:Y:S04]  /*24f0*/  ST.E.U8 desc[UR36][R8.64], R13 ;  /* 0x0000000d08007985 */ /* 0x0001e8000c101124 */
[----:B------:R-:W2:Y:S04]  /*2500*/  LDG.E.64 R10, desc[UR36][R6.64+0x8] ;  /* 0x00000824060a7981 */ /* 0x000ea8000c1e1b00 */
[----:B--2---:R0:W5:Y:S02]  /*2510*/  LD.E.U8 R10, desc[UR36][R10.64] ;  /* 0x000000240a0a7980 */ /* 0x004164000c101100 */
.L_x_50:
[----:B------:R-:W-:Y:S05]  /*2520*/  BSYNC.RECONVERGENT B0 ;  /* 0x0000000000007941 */ /* 0x000fea0003800200 */
.L_x_49:
[----:B-----5:R-:W-:Y:S01]  /*2530*/  LOP3.LUT R0, R10, 0xffff, RZ, 0xc0, !PT ;  /* 0x0000ffff0a007812 */ /* 0x020fe200078ec0ff */
[----:B------:R-:W-:Y:S03]  /*2540*/  BSSY.RECONVERGENT B0, `(.L_x_51) ;  /* 0x000000e000007945 */ /* 0x000fe60003800200 */
[----:B------:R-:W-:-:S04]  /*2550*/  PRMT R0, R0, 0x8880, RZ ;  /* 0x0000888000007816 */ /* 0x000fc800000000ff */
[----:B------:R-:W-:-:S13]  /*2560*/  LOP3.LUT P0, RZ, R51, R0, RZ, 0xc0, !PT ;  /* 0x0000000033ff7212 */ /* 0x000fda000780c0ff */
[----:B------:R-:W-:Y:S05]  /*2570*/  @!P0 BRA `(.L_x_52) ;  /* 0x0000000000288947 */ /* 0x000fea0003800000 */
[----:B0-----:R-:W2:Y:S04]  /*2580*/  LD.E.64 R8, desc[UR36][R4.64+0x8] ;  /* 0x0000082404087980 */ /* 0x001ea8000c101b00 */
[----:B--2---:R-:W2:Y:S02]  /*2590*/  LD.E.S8 R8, desc[UR36][R8.64] ;  /* 0x0000002408087980 */ /* 0x004ea4000c101300 */
[----:B--2---:R-:W-:-:S13]  /*25a0*/  LOP3.LUT P0, RZ, R51, R8, RZ, 0xc0, !PT ;  /* 0x0000000833ff7212 */ /* 0x004fda000780c0ff */
[----:B------:R-:W-:Y:S05]  /*25b0*/  @P0 BRA `(.L_x_52) ;  /* 0x0000000000180947 */ /* 0x000fea0003800000 */
[----:B------:R-:W2:Y:S04]  /*25c0*/  LD.E.64 R8, desc[UR36][R2.64+0x8] ;  /* 0x0000082402087980 */ /* 0x000ea8000c101b00 */
[----:B--2---:R-:W2:Y:S02]  /*25d0*/  LD.E.U8 R11, desc[UR36][R8.64] ;  /* 0x00000024080b7980 */ /* 0x004ea4000c101100 */
[----:B--2---:R-:W-:-:S05]  /*25e0*/  LOP3.LUT R13, R11, R50, RZ, 0xfc, !PT ;  /* 0x000000320b0d7212 */ /* 0x004fca00078efcff */
[----:B------:R1:W-:Y:S04]  /*25f0*/  ST.E.U8 desc[UR36][R8.64], R13 ;  /* 0x0000000d08007985 */ /* 0x0003e8000c101124 */
[----:B------:R-:W2:Y:S04]  /*2600*/  LDG.E.64 R10, desc[UR36][R6.64+0x8] ;  /* 0x00000824060a7981 */ /* 0x000ea8000c1e1b00 */
[----:B--2---:R1:W5:Y:S02]  /*2610*/  LD.E.U8 R10, desc[UR36][R10.64] ;  /* 0x000000240a0a7980 */ /* 0x004364000c101100 */
.L_x_52:
[----:B------:R-:W-:Y:S05]  /*2620*/  BSYNC.RECONVERGENT B0 ;  /* 0x0000000000007941 */ /* 0x000fea0003800200 */
.L_x_51:
[----:B-----5:R-:W-:Y:S01]  /*2630*/  LOP3.LUT R0, R10, 0xffff, RZ, 0xc0, !PT ;  /* 0x0000ffff0a007812 */ /* 0x020fe200078ec0ff */
[----:B------:R-:W-:Y:S03]  /*2640*/  BSSY.RECONVERGENT B0, `(.L_x_53) ;  /* 0x000000e000007945 */ /* 0x000fe60003800200 */
[----:B------:R-:W-:-:S04]  /*2650*/  PRMT R0, R0, 0x8880, RZ ;  /* 0x0000888000007816 */ /* 0x000fc800000000ff */
[----:B------:R-:W-:-:S13]  /*2660*/  LOP3.LUT P0, RZ, R49, R0, RZ, 0xc0, !PT ;  /* 0x0000000031ff7212 */ /* 0x000fda000780c0ff */
[----:B------:R-:W-:Y:S05]  /*2670*/  @!P0 BRA `(.L_x_54) ;  /* 0x0000000000288947 */ /* 0x000fea0003800000 */
[----:B01----:R-:W2:Y:S04]  /*2680*/  LD.E.64 R8, desc[UR36][R4.64+0x8] ;  /* 0x0000082404087980 */ /* 0x003ea8000c101b00 */
[----:B--2---:R-:W2:Y:S02]  /*2690*/  LD.E.S8 R8, desc[UR36][R8.64] ;  /* 0x0000002408087980 */ /* 0x004ea4000c101300 */
[----:B--2---:R-:W-:-:S13]  /*26a0*/  LOP3.LUT P0, RZ, R49, R8, RZ, 0xc0, !PT ;  /* 0x0000000831ff7212 */ /* 0x004fda000780c0ff */
[----:B------:R-:W-:Y:S05]  /*26b0*/  @P0 BRA `(.L_x_54) ;  /* 0x0000000000180947 */ /* 0x000fea0003800000 */
[----:B------:R-:W2:Y:S04]  /*26c0*/  LD.E.64 R8, desc[UR36][R2.64+0x8] ;  /* 0x0000082402087980 */ /* 0x000ea8000c101b00 */
[----:B--2---:R-:W2:Y:S02]  /*26d0*/  LD.E.U8 R11, desc[UR36][R8.64] ;  /* 0x00000024080b7980 */ /* 0x004ea4000c101100 */
[----:B--2---:R-:W-:-:S05]  /*26e0*/  LOP3.LUT R13, R11, R48, RZ, 0xfc, !PT ;  /* 0x000000300b0d7212 */ /* 0x004fca00078efcff */
[----:B------:R2:W-:Y:S04]  /*26f0*/  ST.E.U8 desc[UR36][R8.64], R13 ;  /* 0x0000000d08007985 */ /* 0x0005e8000c101124 */
[----:B------:R-:W3:Y:S04]  /*2700*/  LDG.E.64 R10, desc[UR36][R6.64+0x8] ;  /* 0x00000824060a7981 */ /* 0x000ee8000c1e1b00 */
[----:B---3--:R2:W5:Y:S02]  /*2710*/  LD.E.U8 R10, desc[UR36][R10.64] ;  /* 0x000000240a0a7980 */ /* 0x008564000c101100 */
.L_x_54:
[----:B------:R-:W-:Y:S05]  /*2720*/  BSYNC.RECONVERGENT B0 ;  /* 0x0000000000007941 */ /* 0x000fea0003800200 */
.L_x_53:
[----:B-----5:R-:W-:Y:S01]  /*2730*/  LOP3.LUT R0, R10, 0xffff, RZ, 0xc0, !PT ;  /* 0x0000ffff0a007812 */ /* 0x020fe200078ec0ff */
[----:B------:R-:W-:Y:S03]  /*2740*/  BSSY.RECONVERGENT B0, `(.L_x_55) ;  /* 0x000000e000007945 */ /* 0x000fe60003800200 */
[----:B------:R-:W-:-:S04]  /*2750*/  PRMT R0, R0, 0x8880, RZ ;  /* 0x0000888000007816 */ /* 0x000fc800000000ff */
[----:B------:R-:W-:-:S13]  /*2760*/  LOP3.LUT P0, RZ, R47, R0, RZ, 0xc0, !PT ;  /* 0x000000002fff7212 */ /* 0x000fda000780c0ff */
[----:B------:R-:W-:Y:S05]  /*2770*/  @!P0 BRA `(.L_x_56) ;  /* 0x0000000000288947 */ /* 0x000fea0003800000 */
[----:B012---:R-:W2:Y:S04]  /*2780*/  LD.E.64 R8, desc[UR36][R4.64+0x8] ;  /* 0x0000082404087980 */ /* 0x007ea8000c101b00 */
        /* <DEDUP_REMOVED lines=9> */
.L_x_56:
[----:B------:R-:W-:Y:S05]  /*2820*/  BSYNC.RECONVERGENT B0 ;  /* 0x0000000000007941 */ /* 0x000fea0003800200 */
.L_x_55:
[----:B-----5:R-:W-:Y:S01]  /*2830*/  LOP3.LUT R10, R10, 0xffff, RZ, 0xc0, !PT ;  /* 0x0000ffff0a0a7812 */ /* 0x020fe200078ec0ff */
[----:B------:R-:W-:Y:S03]  /*2840*/  BSSY.RECONVERGENT B0, `(.L_x_57) ;  /* 0x000000c000007945 */ /* 0x000fe60003800200 */
[----:B------:R-:W-:-:S04]  /*2850*/  PRMT R0, R10, 0x8880, RZ ;  /* 0x000088800a007816 */ /* 0x000fc800000000ff */
[----:B------:R-:W-:-:S13]  /*2860*/  LOP3.LUT P0, RZ, R45, R0, RZ, 0xc0, !PT ;  /* 0x000000002dff7212 */ /* 0x000fda000780c0ff */
[----:B------:R-:W-:Y:S05]  /*2870*/  @!P0 BRA `(.L_x_58) ;  /* 0x0000000000208947 */ /* 0x000fea0003800000 */
[----:B------:R-:W4:Y:S04]  /*2880*/  LD.E.64 R4, desc[UR36][R4.64+0x8] ;  /* 0x0000082404047980 */ /* 0x000f28000c101b00 */
[----:B----4-:R-:W4:Y:S02]  /*2890*/  LD.E.S8 R0, desc[UR36][R4.64] ;  /* 0x0000002404007980 */ /* 0x010f24000c101300 */
[----:B----4-:R-:W-:-:S13]  /*28a0*/  LOP3.LUT P0, RZ, R45, R0, RZ, 0xc0, !PT ;  /* 0x000000002dff7212 */ /* 0x010fda000780c0ff */
[----:B------:R-:W-:Y:S05]  /*28b0*/  @P0 BRA `(.L_x_58) ;  /* 0x0000000000100947 */ /* 0x000fea0003800000 */
[----:B------:R-:W4:Y:S04]  /*28c0*/  LD.E.64 R2, desc[UR36][R2.64+0x8] ;  /* 0x0000082402027980 */ /* 0x000f28000c101b00 */
[----:B----4-:R-:W4:Y:S02]  /*28d0*/  LD.E.U8 R5, desc[UR36][R2.64] ;  /* 0x0000002402057980 */ /* 0x010f24000c101100 */
[----:B----4-:R-:W-:-:S05]  /*28e0*/  LOP3.LUT R5, R5, R44, RZ, 0xfc, !PT ;  /* 0x0000002c05057212 */ /* 0x010fca00078efcff */
[----:B------:R4:W-:Y:S02]  /*28f0*/  ST.E.U8 desc[UR36][R2.64], R5 ;  /* 0x0000000502007985 */ /* 0x0009e4000c101124 */
.L_x_58:
[----:B------:R-:W-:Y:S05]  /*2900*/  BSYNC.RECONVERGENT B0 ;  /* 0x0000000000007941 */ /* 0x000fea0003800200 */
.L_x_57:
[----:B------:R-:W-:Y:S01]  /*2910*/  BSSY B8, `(.L_x_59) ;  /* 0x00000fb000087945 */ /* 0x000fe20003800000 */
[----:B------:R-:W-:-:S07]  /*2920*/  IMAD.MOV.U32 R23, RZ, RZ, RZ ;  /* 0x000000ffff177224 */ /* 0x000fce00078e00ff */
.L_x_88:
[----:B----4-:R-:W4:Y:S04]  /*2930*/  LDG.E.64 R4, desc[UR36][R38.64] ;  /* 0x0000002426047981 */ /* 0x010f28000c1e1b00 */
[----:B----4-:R-:W3:Y:S01]  /*2940*/  LD.E.64 R4, desc[UR36][R4.64+0x8] ;  /* 0x0000082404047980 */ /* 0x010ee2000c101b00 */
[----:B------:R-:W-:-:S04]  /*2950*/  LOP3.LUT R21, R23, 0x7, RZ, 0xc0, !PT ;  /* 0x0000000717157812 */ /* 0x000fc800078ec0ff */
[----:B------:R-:W4:Y:S01]  /*2960*/  I2F.F64.U32 R2, R21 ;  /* 0x0000001500027312 */ /* 0x000f220000201800 */
[----:B---3--:R-:W-:-:S05]  /*2970*/  LEA.HI R6, P0, R23, R4, RZ, 0x1d ;  /* 0x0000000417067211 */ /* 0x008fca000781e8ff */
[----:B------:R-:W-:-:S05]  /*2980*/  IMAD.X R7, RZ, RZ, R5, P0 ;  /* 0x000000ffff077224 */ /* 0x000fca00000e0605 */
[----:B------:R3:W5:Y:S01]  /*2990*/  LD.E.S8 R20, desc[UR36][R6.64] ;  /* 0x0000002406147980 */ /* 0x000762000c101300 */
[----:B------:R-:W-:Y:S01]  /*29a0*/  BSSY.RECONVERGENT B0, `(.L_x_60) ;  /* 0x0000004000007945 */ /* 0x000fe20003800200 */
[----:B----4-:R-:W-:Y:S01]  /*29b0*/  IMAD.MOV.U32 R0, RZ, RZ, R2 ;  /* 0x000000ffff007224 */ /* 0x010fe200078e0002 */
[----:B01----:R-:W-:-:S07]  /*29c0*/  MOV R2, 0x29e0 ;  /* 0x000029e000027802 */ /* 0x003fce0000000f00 */
[----:B0123-5:R-:W-:Y:S05]  /*29d0*/  CALL.REL.NOINC `($_Z8dijkstraPK11lex_productPS_PP4psetPK4pathiPK4nsetPPS9_SD_PPPS6_$__internal_accurate_pow) ;  /* 0x0000001800f47944 */ /* 0x02ffea0003c00000 */
[----:B------:R-:W-:Y:S05]  /*29e0*/  BSYNC.RECONVERGENT B0 ;  /* 0x0000000000007941 */ /* 0x000fea0003800200 */
.L_x_60:
[----:B------:R-:W-:Y:S01]  /*29f0*/  ISETP.NE.AND P0, PT, R21, RZ, PT ;  /* 0x000000ff1500720c */ /* 0x000fe20003f05270 */
[----:B------:R-:W-:Y:S03]  /*2a00*/  BSSY B7, `(.L_x_61) ;  /* 0x00000e7000077945 */ /* 0x000fe60003800000 */
[----:B------:R-:W-:Y:S02]  /*2a10*/  FSEL R3, R5, 1.875, P0 ;  /* 0x3ff0000005037808 */ /* 0x000fe40000000000 */
[----:B------:R-:W-:-:S04]  /*2a20*/  FSEL R2, R4, RZ, P0 ;  /* 0x000000ff04027208 */ /* 0x000fc80000000000 */
[----:B------:R-:W0:Y:S02]  /*2a30*/  F2I.F64.TRUNC R3, R2 ;  /* 0x0000000200037311 */ /* 0x000e24000030d100 */
[----:B0-----:R-:W-:-:S13]  /*2a40*/  LOP3.LUT P0, RZ, R3, R20, RZ, 0xc0, !PT ;  /* 0x0000001403ff7212 */ /* 0x001fda000780c0ff */
[----:B------:R-:W-:Y:S05]  /*2a50*/  @!P0 BRA `(.L_x_62) ;  /* 0x0000000c00848947 */ /* 0x000fea0003800000 */
[----:B------:R-:W0:Y:S01]  /*2a60*/  LDC.64 R16, c[0x0][0x380] ;  /* 0x0000e000ff107b82 */ /* 0x000e220000000a00 */
[----:B------:R-:W1:Y:S07]  /*2a70*/  LDCU UR4, c[0x0][0x3a0] ;  /* 0x00007400ff0477ac */ /* 0x000e6e0008000800 */
[----:B------:R-:W2:Y:S01]  /*2a80*/  LDC.64 R2, c[0x0][0x388] ;  /* 0x0000e200ff027b82 */ /* 0x000ea20000000a00 */
[----:B-1----:R-:W-:Y:S02]  /*2a90*/  IMAD R5, R42, UR4, R23 ;  /* 0x000000042a057c24 */ /* 0x002fe4000f8e0217 */
[----:B------:R-:W-:-:S02]  /*2aa0*/  IMAD R0, R52, UR4, R42 ;  /* 0x0000000434007c24 */ /* 0x000fc4000f8e022a */
[----:B------:R-:W-:Y:S02]  /*2ab0*/  IMAD R10, R52, UR4, R23 ;  /* 0x00000004340a7c24 */ /* 0x000fe4000f8e0217 */
[----:B0-----:R-:W-:-:S05]  /*2ac0*/  IMAD.WIDE.U32 R16, R5, 0x10, R16 ;  /* 0x0000001005107825 */ /* 0x001fca00078e0010 */
[----:B------:R-:W3:Y:S01]  /*2ad0*/  LDG.E.64 R18, desc[UR36][R16.64] ;  /* 0x0000002410127981 */ /* 0x000ee2000c1e1b00 */
[----:B--2---:R-:W-:-:S03]  /*2ae0*/  IMAD.WIDE.U32 R14, R0, 0x10, R2 ;  /* 0x00000010000e7825 */ /* 0x004fc600078e0002 */
[----:B------:R-:W2:Y:S04]  /*2af0*/  LDG.E.64 R20, desc[UR36][R16.64+0x8] ;  /* 0x0000082410147981 */ /* 0x000ea8000c1e1b00 */
[----:B------:R-:W3:Y:S01]  /*2b00*/  LDG.E.64 R8, desc[UR36][R14.64] ;  /* 0x000000240e087981 */ /* 0x000ee2000c1e1b00 */
[----:B------:R-:W-:-:S03]  /*2b10*/  IMAD.WIDE.U32 R2, R10, 0x10, R2 ;  /* 0x000000100a027825 */ /* 0x000fc600078e0002 */
[----:B------:R-:W2:Y:S04]  /*2b20*/  LDG.E.64 R12, desc[UR36][R14.64+0x8] ;  /* 0x000008240e0c7981 */ /* 0x000ea8000c1e1b00 */
[----:B------:R-:W4:Y:S04]  /*2b30*/  LDG.E.64 R6, desc[UR36][R2.64] ;  /* 0x0000002402067981 */ /* 0x000f28000c1e1b00 */
[----:B------:R-:W5:Y:S01]  /*2b40*/  LDG.E.64 R4, desc[UR36][R2.64+0x8] ;  /* 0x0000082402047981 */ /* 0x000f62000c1e1b00 */
[----:B---3--:R-:W-:Y:S02]  /*2b50*/  DADD R8, R8, R18 ;  /* 0x0000000008087229 */ /* 0x008fe40000000012 */
[----:B--2---:R-:W-:-:S06]  /*2b60*/  DSETP.GTU.AND P0, PT, R12, R20, PT ;  /* 0x000000140c00722a */ /* 0x004fcc0003f0c000 */
[----:B------:R-:W-:Y:S02]  /*2b70*/  FSEL R12, R12, R20, !P0 ;  /* 0x000000140c0c7208 */ /* 0x000fe40004000000 */
[----:B------:R-:W-:Y:S01]  /*2b80*/  FSEL R13, R13, R21, !P0 ;  /* 0x000000150d0d7208 */ /* 0x000fe20004000000 */
[----:B----4-:R-:W-:-:S06]  /*2b90*/  DSETP.NEU.AND P0, PT, R8, R6, PT ;  /* 0x000000060800722a */ /* 0x010fcc0003f0d000 */
[----:B-----5:R-:W-:-:S14]  /*2ba0*/  DSETP.NEU.OR P1, PT, R12, R4, P0 ;  /* 0x000000040c00722a */ /* 0x020fdc000072d400 */
[----:B------:R-:W-:Y:S05]  /*2bb0*/  @P1 BRA `(.L_x_63) ;  /* 0x0000000400641947 */ /* 0x000fea0003800000 */
[----:B------:R-:W0:Y:S02]  /*2bc0*/  LDC.64 R30, c[0x0][0x390] ;  /* 0x0000e400ff1e7b82 */ /* 0x000e240000000a00 */
[----:B0-----:R-:W-:-:S06]  /*2bd0*/  IMAD.WIDE.U32 R32, R0, 0x8, R30 ;  /* 0x0000000800207825 */ /* 0x001fcc00078e001e */
[----:B------:R-:W2:Y:S04]  /*2be0*/  LDG.E.64 R32, desc[UR36][R32.64] ;  /* 0x0000002420207981 */ /* 0x000ea8000c1e1b00 */
[----:B--2---:R-:W2:Y:S01]  /*2bf0*/  LD.E R0, desc[UR36][R32.64+0x4] ;  /* 0x0000042420007980 */ /* 0x004ea2000c101900 */
[----:B------:R-:W-:Y:S01]  /*2c00*/  BSSY B6, `(.L_x_64) ;  /* 0x0000053000067945 */ /* 0x000fe20003800000 */
[----:B------:R-:W-:Y:S01]  /*2c10*/  IMAD.WIDE.U32 R30, R10, 0x8, R30 ;  /* 0x000000080a1e7825 */ /* 0x000fe200078e001e */
[----:B--2---:R-:W-:-:S13]  /*2c20*/  ISETP.GE.AND P0, PT, R0, 0x1, PT ;  /* 0x000000010000780c */ /* 0x004fda0003f06270 */
[----:B------:R-:W-:Y:S05]  /*2c30*/  @!P0 BRA `(.L_x_65) ;  /* 0x00000004003c8947 */ /* 0x000fea0003800000 */
[----:B------:R-:W5:Y:S04]  /*2c40*/  LDG.E.64 R30, desc[UR36][R30.64] ;  /* 0x000000241e1e7981 */ /* 0x000f68000c1e1b00 */
[----:B------:R0:W5:Y:S01]  /*2c50*/  LDG.E.64 R28, desc[UR36][R34.64] ;  /* 0x00000024221c7981 */ /* 0x000162000c1e1b00 */
[----:B------:R-:W-:-:S07]  /*2c60*/  IMAD.MOV.U32 R57, RZ, RZ, RZ ;  /* 0x000000ffff397224 */ /* 0x000fce00078e00ff */
.L_x_75:
[----:B------:R-:W2:Y:S02]  /*2c70*/  LD.E.64 R2, desc[UR36][R32.64+0x10] ;  /* 0x0000102420027980 */ /* 0x000ea4000c101b00 */
[----:B--2---:R-:W-:-:S06]  /*2c80*/  IMAD.WIDE.U32 R4, R57, 0x8, R2 ;  /* 0x0000000839047825 */ /* 0x004fcc00078e0002 */
[----:B------:R-:W2:Y:S01]  /*2c90*/  LD.E.64 R4, desc[UR36][R4.64] ;  /* 0x0000002404047980 */ /* 0x000ea2000c101b00 */
[----:B-----5:R-:W-:-:S05]  /*2ca0*/  IMAD.WIDE.U32 R24, R57, 0x8, R28 ;  /* 0x0000000839187825 */ /* 0x020fca00078e001c */
[----:B------:R-:W3:Y:S04]  /*2cb0*/  LD.E.64 R2, desc[UR36][R24.64] ;  /* 0x0000002418027980 */ /* 0x000ee8000c101b00 */
[----:B--2---:R-:W3:Y:S04]  /*2cc0*/  LD.E R7, desc[UR36][R4.64] ;  /* 0x0000002404077980 */ /* 0x004ee8000c101900 */
[----:B-1-3--:R1:W-:Y:S04]  /*2cd0*/  ST.E desc[UR36][R2.64], R7 ;  /* 0x0000000702007985 */ /* 0x00a3e8000c101924 */
[----:B------:R-:W2:Y:S04]  /*2ce0*/  LD.E R9, desc[UR36][R4.64+0x4] ;  /* 0x0000042404097980 */ /* 0x000ea8000c101900 */
[----:B--2---:R1:W-:Y:S04]  /*2cf0*/  ST.E desc[UR36][R2.64+0x4], R9 ;  /* 0x0000040902007985 */ /* 0x0043e8000c101924 */
[----:B------:R-:W2:Y:S01]  /*2d00*/  LD.E R0, desc[UR36][R4.64] ;  /* 0x0000002404007980 */ /* 0x000ea2000c101900 */
[----:B------:R-:W-:Y:S01]  /*2d10*/  BSSY.RECONVERGENT B0, `(.L_x_66) ;  /* 0x0000015000007945 */ /* 0x000fe20003800200 */
[----:B--2---:R-:W-:-:S04]  /*2d20*/  ISETP.NE.U32.AND P0, PT, R0, RZ, PT ;  /* 0x000000ff0000720c */ /* 0x004fc80003f05070 */
[----:B------:R-:W-:-:S13]  /*2d30*/  ISETP.NE.AND.EX P0, PT, RZ, RZ, PT, P0 ;  /* 0x000000ffff00720c */ /* 0x000fda0003f05300 */
[----:B-1----:R-:W-:Y:S05]  /*2d40*/  @!P0 BRA `(.L_x_67) ;  /* 0x0000000000448947 */ /* 0x002fea0003800000 */
[----:B------:R-:W5:Y:S04]  /*2d50*/  LD.E.64 R2, desc[UR36][R2.64+0x8] ;  /* 0x0000082402027980 */ /* 0x000f68000c101b00 */
[----:B------:R-:W5:Y:S01]  /*2d60*/  LD.E.64 R4, desc[UR36][R4.64+0x8] ;  /* 0x0000082404047980 */ /* 0x000f62000c101b00 */
[----:B------:R-:W-:Y:S01]  /*2d70*/  IMAD.SHL.U32 R10, R0, 0x4, RZ ;  /* 0x00000004000a7824 */ /* 0x000fe200078e00ff */
[----:B------:R-:W-:Y:S01]  /*2d80*/  SHF.R.U32.HI R0, RZ, 0x1e, R0 ;  /* 0x0000001eff007819 */ /* 0x000fe20000011600 */
[----:B------:R-:W-:Y:S02]  /*2d90*/  IMAD.MOV.U32 R11, RZ, RZ, RZ ;  /* 0x000000ffff0b7224 */ /* 0x000fe400078e00ff */
[----:B------:R-:W-:-:S07]  /*2da0*/  IMAD.MOV.U32 R13, RZ, RZ, RZ ;  /* 0x000000ffff0d7224 */ /* 0x000fce00078e00ff */
.L_x_68:
[----:B-----5:R-:W-:-:S05]  /*2db0*/  IADD3 R6, P0, PT, R4, R11, RZ ;  /* 0x0000000b04067210 */ /* 0x020fca0007f1e0ff */
[----:B-1----:R-:W-:-:S06]  /*2dc0*/  IMAD.X R7, R5, 0x1, R13, P0 ;  /* 0x0000000105077824 */ /* 0x002fcc00000e060d */
[----:B------:R-:W2:Y:S01]  /*2dd0*/  LD.E.U8 R7, desc[UR36][R6.64] ;  /* 0x0000002406077980 */ /* 0x000ea2000c101100 */
[----:B------:R-:W-:-:S05]  /*2de0*/  IADD3 R8, P0, PT, R2, R11, RZ ;  /* 0x0000000b02087210 */ /* 0x000fca0007f1e0ff */
[----:B------:R-:W-:Y:S01]  /*2df0*/  IMAD.X R9, R3, 0x1, R13, P0 ;  /* 0x0000000103097824 */ /* 0x000fe200000e060d */
[----:B------:R-:W-:-:S05]  /*2e00*/  IADD3 R11, P0, PT, R11, 0x1, RZ ;  /* 0x000000010b0b7810 */ /* 0x000fca0007f1e0ff */
[----:B------:R-:W-:Y:S01]  /*2e10*/  IMAD.X R13, RZ, RZ, R13, P0 ;  /* 0x000000ffff0d7224 */ /* 0x000fe200000e060d */
[----:B------:R-:W-:-:S04]  /*2e20*/  ISETP.GE.U32.AND P0, PT, R11, R10, PT ;  /* 0x0000000a0b00720c */ /* 0x000fc80003f06070 */
[----:B------:R-:W-:Y:S01]  /*2e30*/  ISETP.GE.U32.AND.EX P0, PT, R13, R0, PT, P0 ;  /* 0x000000000d00720c */ /* 0x000fe20003f06100 */
[----:B--2---:R1:W-:-:S12]  /*2e40*/  ST.E.U8 desc[UR36][R8.64], R7 ;  /* 0x0000000708007985 */ /* 0x0043d8000c101124 */
[----:B------:R-:W-:Y:S05]  /*2e50*/  @!P0 BRA `(.L_x_68) ;  /* 0xfffffffc00d48947 */ /* 0x000fea000383ffff */
.L_x_67:
[----:B------:R-:W-:Y:S05]  /*2e60*/  BSYNC.RECONVERGENT B0 ;  /* 0x0000000000007941 */ /* 0x000fea0003800200 */
.L_x_66:
[----:B------:R-:W2:Y:S04]  /*2e70*/  LD.E.64 R2, desc[UR36][R24.64] ;  /* 0x0000002418027980 */ /* 0x000ea8000c101b00 */
[----:B--2---:R-:W2:Y:S01]  /*2e80*/  LD.E R0, desc[UR36][R2.64+0x4] ;  /* 0x0000042402007980 */ /* 0x004ea2000c101900 */
[----:B------:R-:W-:Y:S04]  /*2e90*/  BSSY B0, `(.L_x_69) ;  /* 0x0000025000007945 */ /* 0x000fe80003800000 */
[----:B------:R-:W3:Y:S05]  /*2ea0*/  BMOV.32.CLEAR R55, B0 ;  /* 0x0000000000377355 */ /* 0x000eea0000100000 */
[----:B--2---:R-:W-:-:S13]  /*2eb0*/  ISETP.NE.AND P0, PT, R0, RZ, PT ;  /* 0x000000ff0000720c */ /* 0x004fda0003f05270 */
[----:B---3--:R-:W-:Y:S05]  /*2ec0*/  @!P0 BRA `(.L_x_70) ;  /* 0x0000000000488947 */ /* 0x008fea0003800000 */
[----:B-1----:R-:W2:Y:S02]  /*2ed0*/  LD.E.64 R6, desc[UR36][R2.64+0x8] ;  /* 0x0000082402067980 */ /* 0x002ea4000c101b00 */
[----:B--2---:R-:W-:-:S05]  /*2ee0*/  IMAD.WIDE R8, R0, 0x4, R6 ;  /* 0x0000000400087825 */ /* 0x004fca00078e0206 */
[----:B------:R-:W2:Y:S02]  /*2ef0*/  LD.E R5, desc[UR36][R8.64+-0x4] ;  /* 0xfffffc2408057980 */ /* 0x000ea4000c101900 */
[----:B--2---:R-:W-:-:S13]  /*2f00*/  ISETP.NE.AND P0, PT, R5, R42, PT ;  /* 0x0000002a0500720c */ /* 0x004fda0003f05270 */
[----:B------:R-:W-:Y:S05]  /*2f10*/  @P0 BRA `(.L_x_71) ;  /* 0x00000000006c0947 */ /* 0x000fea0003800000 */
[----:B------:R-:W-:-:S13]  /*2f20*/  ISETP.GE.AND P0, PT, R0, 0x1, PT ;  /* 0x000000010000780c */ /* 0x000fda0003f06270 */
[----:B------:R-:W-:Y:S05]  /*2f30*/  @!P0 BRA `(.L_x_72) ;  /* 0x0000000000208947 */ /* 0x000fea0003800000 */
[----:B------:R-:W-:-:S07]  /*2f40*/  IMAD.MOV.U32 R11, RZ, RZ, RZ ;  /* 0x000000ffff0b7224 */ /* 0x000fce00078e00ff */
.L_x_73:
[----:B------:R-:W-:-:S06]  /*2f50*/  IMAD.WIDE.U32 R4, R11, 0x4, R6 ;  /* 0x000000040b047825 */ /* 0x000fcc00078e0006 */
[----:B------:R-:W2:Y:S02]  /*2f60*/  LD.E R4, desc[UR36][R4.64] ;  /* 0x0000002404047980 */ /* 0x000ea4000c101900 */
[----:B--2---:R-:W-:-:S13]  /*2f70*/  ISETP.NE.AND P0, PT, R4, R23, PT ;  /* 0x000000170400720c */ /* 0x004fda0003f05270 */
[----:B------:R-:W-:Y:S05]  /*2f80*/  @!P0 BRA `(.L_x_71) ;  /* 0x0000000000508947 */ /* 0x000fea0003800000 */
[----:B------:R-:W-:-:S05]  /*2f90*/  VIADD R11, R11, 0x1 ;  /* 0x000000010b0b7836 */ /* 0x000fca0000000000 */
[----:B------:R-:W-:-:S13]  /*2fa0*/  ISETP.GE.AND P0, PT, R11, R0, PT ;  /* 0x000000000b00720c */ /* 0x000fda0003f06270 */
[----:B------:R-:W-:Y:S05]  /*2fb0*/  @!P0 BRA `(.L_x_73) ;  /* 0xfffffffc00e48947 */ /* 0x000fea000383ffff */
.L_x_72:
[----:B------:R1:W-:Y:S01]  /*2fc0*/  ST.E desc[UR36][R8.64], R23 ;  /* 0x0000001708007985 */ /* 0x0003e2000c101924 */
[----:B------:R-:W-:Y:S01]  /*2fd0*/  IMAD.MOV.U32 R0, RZ, RZ, 0x1 ;  /* 0x00000001ff007424 */ /* 0x000fe200078e00ff */
[----:B------:R-:W-:Y:S06]  /*2fe0*/  BRA `(.L_x_74) ;  /* 0x0000000000147947 */ /* 0x000fec0003800000 */
.L_x_70:
[----:B------:R-:W2:Y:S04]  /*2ff0*/  LD.E.64 R4, desc[UR36][R2.64+0x8] ;  /* 0x0000082402047980 */ /* 0x000ea8000c101b00 */
[----:B--2---:R2:W-:Y:S04]  /*3000*/  ST.E desc[UR36][R4.64], R42 ;  /* 0x0000002a04007985 */ /* 0x0045e8000c101924 */
[----:B-1----:R-:W3:Y:S01]  /*3010*/  LD.E.64 R6, desc[UR36][R2.64+0x8] ;  /* 0x0000082402067980 */ /* 0x002ee2000c101b00 */
[----:B------:R-:W-:-:S03]  /*3020*/  IMAD.MOV.U32 R0, RZ, RZ, 0x2 ;  /* 0x00000002ff007424 */ /* 0x000fc600078e00ff */
[----:B---3--:R2:W-:Y:S04]  /*3030*/  ST.E desc[UR36][R6.64+0x4], R23 ;  /* 0x0000041706007985 */ /* 0x0085e8000c101924 */
.L_x_74:
[----:B--2---:R-:W2:Y:S02]  /*3040*/  LD.E R5, desc[UR36][R2.64+0x4] ;  /* 0x0000042402057980 */ /* 0x004ea4000c101900 */
[----:B--2---:R-:W-:-:S05]  /*3050*/  IMAD.IADD R5, R5, 0x1, R0 ;  /* 0x0000000105057824 */ /* 0x004fca00078e0200 */
[----:B------:R2:W-:Y:S04]  /*3060*/  ST.E desc[UR36][R2.64+0x4], R5 ;  /* 0x0000040502007985 */ /* 0x0005e8000c101924 */
[----:B------:R-:W5:Y:S01]  /*3070*/  LD.E.64 R24, desc[UR36][R24.64] ;  /* 0x0000002418187980 */ /* 0x000f62000c101b00 */
[----:B------:R-:W-:Y:S05]  /*3080*/  BMOV.32.CLEAR RZ, B11 ;  /* 0x000000000bff7355 */ /* 0x000fea0000100000 */
[----:B------:R-:W-:Y:S01]  /*3090*/  IMAD.MOV.U32 R16, RZ, RZ, R30 ;  /* 0x000000ffff107224 */ /* 0x000fe200078e001e */
[----:B------:R-:W-:Y:S01]  /*30a0*/  MOV R54, 0x30d0 ;  /* 0x000030d000367802 */ /* 0x000fe20000000f00 */
[----:B------:R-:W-:-:S07]  /*30b0*/  IMAD.MOV.U32 R17, RZ, RZ, R31 ;  /* 0x000000ffff117224 */ /* 0x000fce00078e001f */
[----:B012--5:R-:W-:Y:S05]  /*30c0*/  CALL.REL.NOINC `($_Z8dijkstraPK11lex_productPS_PP4psetPK4pathiPK4nsetPPS9_SD_PPPS6_$_Z11pset_insertP4psetPK4path) ;  /* 0x00000008000c7944 */ /* 0x027fea0003c00000 */
.L_x_71:
[----:B------:R1:W-:Y:S05]  /*30d0*/  BMOV.32 B11, R55 ;  /* 0x000000370b007356 */ /* 0x0003ea0000000000 */
[----:B------:R-:W-:Y:S05]  /*30e0*/  BSYNC B11 ;  /* 0x00000000000b7941 */ /* 0x000fea0003800000 */
.L_x_69:
[----:B------:R-:W2:Y:S01]  /*30f0*/  LD.E R0, desc[UR36][R32.64+0x4] ;  /* 0x0000042420007980 */ /* 0x000ea2000c101900 */
[----:B------:R-:W-:-:S05]  /*3100*/  VIADD R57, R57, 0x1 ;  /* 0x0000000139397836 */ /* 0x000fca0000000000 */
[----:B--2---:R-:W-:-:S13]  /*3110*/  ISETP.GE.AND P0, PT, R57, R0, PT ;  /* 0x000000003900720c */ /* 0x004fda0003f06270 */
[----:B------:R-:W-:Y:S05]  /*3120*/  @!P0 BRA `(.L_x_75) ;  /* 0xfffffff800d08947 */ /* 0x000fea000383ffff */
.L_x_65:
[----:B------:R-:W-:Y:S05]  /*3130*/  BSYNC B6 ;  /* 0x0000000000067941 */ /* 0x000fea0003800000 */
.L_x_64:
[----:B------:R-:W-:Y:S05]  /*3140*/  BRA `(.L_x_62) ;  /* 0x0000000400c87947 */ /* 0x000fea0003800000 */
.L_x_63:
[----:B------:R-:W-:Y:S01]  /*3150*/  DSETP.GTU.AND P1, PT, R8, R6, PT ;  /* 0x000000060800722a */ /* 0x000fe20003f2c000 */
[----:B------:R-:W-:Y:S01]  /*3160*/  BSSY.RECONVERGENT B0, `(.L_x_76) ;  /* 0x0000018000007945 */ /* 0x000fe20003800200 */
[----:B------:R-:W-:Y:S02]  /*3170*/  IMAD.MOV.U32 R16, RZ, RZ, R12 ;  /* 0x000000ffff107224 */ /* 0x000fe400078e000c */
[----:B------:R-:W-:Y:S02]  /*3180*/  IMAD.MOV.U32 R17, RZ, RZ, R13 ;  /* 0x000000ffff117224 */ /* 0x000fe400078e000d */
[----:B------:R-:W-:Y:S02]  /*3190*/  FSEL R14, R8, R6, !P1 ;  /* 0x00000006080e7208 */ /* 0x000fe40004800000 */
[----:B------:R-:W-:-:S06]  /*31a0*/  FSEL R15, R9, R7, !P1 ;  /* 0x00000007090f7208 */ /* 0x000fcc0004800000 */
[----:B------:R-:W-:Y:S01]  /*31b0*/  DSETP.EQ.AND P1, PT, R8, R14, PT ;  /* 0x0000000e0800722a */ /* 0x000fe20003f22000 */
[----:B------:R-:W-:Y:S02]  /*31c0*/  IMAD.MOV.U32 R14, RZ, RZ, R8 ;  /* 0x000000ffff0e7224 */ /* 0x000fe400078e0008 */
[----:B------:R-:W-:-:S11]  /*31d0*/  IMAD.MOV.U32 R15, RZ, RZ, R9 ;  /* 0x000000ffff0f7224 */ /* 0x000fd600078e0009 */
[----:B------:R-:W-:Y:S05]  /*31e0*/  @P0 BRA P1, `(.L_x_77) ;  /* 0x00000000003c0947 */ /* 0x000fea0000800000 */
[----:B------:R-:W-:Y:S01]  /*31f0*/  DSETP.GTU.AND P1, PT, R6, R8, PT ;  /* 0x000000080600722a */ /* 0x000fe20003f2c000 */
[----:B------:R-:W-:Y:S02]  /*3200*/  IMAD.MOV.U32 R16, RZ, RZ, R4 ;  /* 0x000000ffff107224 */ /* 0x000fe400078e0004 */
[----:B------:R-:W-:-:S03]  /*3210*/  IMAD.MOV.U32 R17, RZ, RZ, R5 ;  /* 0x000000ffff117224 */ /* 0x000fc600078e0005 */
[----:B------:R-:W-:Y:S02]  /*3220*/  FSEL R14, R6, R8, !P1 ;  /* 0x00000008060e7208 */ /* 0x000fe40004800000 */
[----:B------:R-:W-:-:S06]  /*3230*/  FSEL R15, R7, R9, !P1 ;  /* 0x00000009070f7208 */ /* 0x000fcc0004800000 */
[----:B------:R-:W-:Y:S01]  /*3240*/  DSETP.EQ.AND P0, PT, R6, R14, P0 ;  /* 0x0000000e0600722a */ /* 0x000fe20000702000 */
[----:B------:R-:W-:Y:S02]  /*3250*/  IMAD.MOV.U32 R14, RZ, RZ, R6 ;  /* 0x000000ffff0e7224 */ /* 0x000fe400078e0006 */
[----:B------:R-:W-:-:S11]  /*3260*/  IMAD.MOV.U32 R15, RZ, RZ, R7 ;  /* 0x000000ffff0f7224 */ /* 0x000fd600078e0007 */
[----:B------:R-:W-:Y:S01]  /*3270*/  @!P0 DSETP.GE.AND P1, PT, R12, R4, PT ;  /* 0x000000040c00822a */ /* 0x000fe20003f26000 */
[----:B------:R-:W-:Y:S02]  /*3280*/  @!P0 IMAD.MOV.U32 R14, RZ, RZ, R8 ;  /* 0x000000ffff0e8224 */ /* 0x000fe400078e0008 */
[----:B------:R-:W-:-:S03]  /*3290*/  @!P0 IMAD.MOV.U32 R15, RZ, RZ, R9 ;  /* 0x000000ffff0f8224 */ /* 0x000fc600078e0009 */
[----:B------:R-:W-:Y:S02]  /*32a0*/  @!P0 FSEL R6, R12, R4, P1 ;  /* 0x000000040c068208 */ /* 0x000fe40000800000 */
[----:B------:R-:W-:-:S03]  /*32b0*/  @!P0 FSEL R7, R13, R5, P1 ;  /* 0x000000050d078208 */ /* 0x000fc60000800000 */
[----:B------:R-:W-:Y:S02]  /*32c0*/  @!P0 IMAD.MOV.U32 R16, RZ, RZ, R6 ;  /* 0x000000ffff108224 */ /* 0x000fe400078e0006 */
[----:B------:R-:W-:-:S07]  /*32d0*/  @!P0 IMAD.MOV.U32 R17, RZ, RZ, R7 ;  /* 0x000000ffff118224 */ /* 0x000fce00078e0007 */
.L_x_77:
[----:B------:R-:W-:Y:S05]  /*32e0*/  BSYNC.RECONVERGENT B0 ;  /* 0x0000000000007941 */ /* 0x000fea0003800200 */
.L_x_76:
[----:B------:R-:W-:-:S06]  /*32f0*/  DSETP.NEU.AND P0, PT, R12, R16, PT ;  /* 0x000000100c00722a */ /* 0x000fcc0003f0d000 */
[----:B------:R-:W-:-:S14]  /*3300*/  DSETP.NEU.OR P0, PT, R8, R14, P0 ;  /* 0x0000000e0800722a */ /* 0x000fdc000070d400 */
[----:B------:R-:W-:Y:S05]  /*3310*/  @P0 BRA `(.L_x_62) ;  /* 0x0000000400540947 */ /* 0x000fea0003800000 */
[----:B------:R-:W0:Y:S01]  /*3320*/  LDC.64 R30, c[0x0][0x390] ;  /* 0x0000e400ff1e7b82 */ /* 0x000e220000000a00 */
[----:B------:R2:W-:Y:S04]  /*3330*/  STG.E.64 desc[UR36][R2.64], R8 ;  /* 0x0000000802007986 */ /* 0x0005e8000c101b24 */
[----:B------:R2:W-:Y:S01]  /*3340*/  STG.E.64 desc[UR36][R2.64+0x8], R12 ;  /* 0x0000080c02007986 */ /* 0x0005e2000c101b24 */
[----:B0-----:R-:W-:-:S05]  /*3350*/  IMAD.WIDE.U32 R10, R10, 0x8, R30 ;  /* 0x000000080a0a7825 */ /* 0x001fca00078e001e */
[----:B------:R-:W3:Y:S01]  /*3360*/  LDG.E.64 R4, desc[UR36][R10.64] ;  /* 0x000000240a047981 */ /* 0x000ee2000c1e1b00 */
[----:B------:R-:W-:-:S03]  /*3370*/  IMAD.WIDE.U32 R30, R0, 0x8, R30 ;  /* 0x00000008001e7825 */ /* 0x000fc600078e001e */
[----:B---3--:R2:W-:Y:S04]  /*3380*/  ST.E desc[UR36][R4.64+0x4], RZ ;  /* 0x000004ff04007985 */ /* 0x0085e8000c101924 */
[----:B------:R-:W3:Y:S04]  /*3390*/  LDG.E.64 R30, desc[UR36][R30.64] ;  /* 0x000000241e1e7981 */ /* 0x000ee8000c1e1b00 */
[----:B---3--:R-:W3:Y:S02]  /*33a0*/  LD.E R0, desc[UR36][R30.64+0x4] ;  /* 0x000004241e007980 */ /* 0x008ee4000c101900 */
[----:B---3--:R-:W-:-:S13]  /*33b0*/  ISETP.GE.AND P0, PT, R0, 0x1, PT ;  /* 0x000000010000780c */ /* 0x008fda0003f06270 */
[----:B--2---:R-:W-:Y:S05]  /*33c0*/  @!P0 BRA `(.L_x_62) ;  /* 0x0000000400288947 */ /* 0x004fea0003800000 */
[----:B------:R0:W5:Y:S04]  /*33d0*/  LDG.E.64 R28, desc[UR36][R10.64] ;  /* 0x000000240a1c7981 */ /* 0x000168000c1e1b00 */
[----:B------:R0:W5:Y:S01]  /*33e0*/  LDG.E.64 R56, desc[UR36][R34.64] ;  /* 0x0000002422387981 */ /* 0x000162000c1e1b00 */
[----:B------:R-:W-:-:S07]  /*33f0*/  IMAD.MOV.U32 R32, RZ, RZ, RZ ;  /* 0x000000ffff207224 */ /* 0x000fce00078e00ff */
.L_x_87:
[----:B------:R-:W2:Y:S02]  /*3400*/  LD.E.64 R2, desc[UR36][R30.64+0x10] ;  /* 0x000010241e027980 */ /* 0x000ea4000c101b00 */
[----:B--2---:R-:W-:-:S06]  /*3410*/  IMAD.WIDE.U32 R4, R32, 0x8, R2 ;  /* 0x0000000820047825 */ /* 0x004fcc00078e0002 */
[----:B------:R-:W2:Y:S01]  /*3420*/  LD.E.64 R4, desc[UR36][R4.64] ;  /* 0x0000002404047980 */ /* 0x000ea2000c101b00 */
[----:B-----5:R-:W-:-:S05]  /*3430*/  IMAD.WIDE.U32 R24, R32, 0x8, R56 ;  /* 0x0000000820187825 */ /* 0x020fca00078e0038 */
[----:B------:R-:W3:Y:S04]  /*3440*/  LD.E.64 R2, desc[UR36][R24.64] ;  /* 0x0000002418027980 */ /* 0x000ee8000c101b00 */
[----:B--2---:R-:W3:Y:S04]  /*3450*/  LD.E R7, desc[UR36][R4.64] ;  /* 0x0000002404077980 */ /* 0x004ee8000c101900 */
[----:B---3--:R1:W-:Y:S04]  /*3460*/  ST.E desc[UR36][R2.64], R7 ;  /* 0x0000000702007985 */ /* 0x0083e8000c101924 */
[----:B------:R-:W2:Y:S04]  /*3470*/  LD.E R9, desc[UR36][R4.64+0x4] ;  /* 0x0000042404097980 */ /* 0x000ea8000c101900 */
[----:B--2---:R1:W-:Y:S04]  /*3480*/  ST.E desc[UR36][R2.64+0x4], R9 ;  /* 0x0000040902007985 */ /* 0x0043e8000c101924 */
[----:B0-----:R-:W2:Y:S01]  /*3490*/  LD.E R10, desc[UR36][R4.64] ;  /* 0x00000024040a7980 */ /* 0x001ea2000c101900 */
[----:B------:R-:W-:Y:S01]  /*34a0*/  BSSY.RECONVERGENT B0, `(.L_x_78) ;  /* 0x0000013000007945 */ /* 0x000fe20003800200 */
[----:B--2---:R-:W-:-:S13]  /*34b0*/  ISETP.NE.AND P0, PT, R10, RZ, PT ;  /* 0x000000ff0a00720c */ /* 0x004fda0003f05270 */
[----:B-1----:R-:W-:Y:S05]  /*34c0*/  @!P0 BRA `(.L_x_79) ;  /* 0x0000000000408947 */ /* 0x002fea0003800000 */
[----:B------:R-:W5:Y:S04]  /*34d0*/  LD.E.64 R2, desc[UR36][R2.64+0x8] ;  /* 0x0000082402027980 */ /* 0x000f68000c101b00 */
[----:B------:R0:W5:Y:S01]  /*34e0*/  LD.E.64 R8, desc[UR36][R4.64+0x8] ;  /* 0x0000082404087980 */ /* 0x000162000c101b00 */
[----:B------:R-:W-:-:S04]  /*34f0*/  IMAD.WIDE.U32 R10, R10, 0x4, RZ ;  /* 0x000000040a0a7825 */ /* 0x000fc800078e00ff */
[----:B------:R-:W-:Y:S02]  /*3500*/  IMAD.MOV.U32 R13, RZ, RZ, RZ ;  /* 0x000000ffff0d7224 */ /* 0x000fe400078e00ff */
[----:B------:R-:W-:-:S07]  /*3510*/  IMAD.MOV.U32 R15, RZ, RZ, RZ ;  /* 0x000000ffff0f7224 */ /* 0x000fce00078e00ff */
.L_x_80:
[----:B0----5:R-:W-:-:S05]  /*3520*/  IADD3 R4, P0, PT, R8, R13, RZ ;  /* 0x0000000d08047210 */ /* 0x021fca0007f1e0ff */
        /* <DEDUP_REMOVED lines=10> */
.L_x_79:
[----:B------:R-:W-:Y:S05]  /*35d0*/  BSYNC.RECONVERGENT B0 ;  /* 0x0000000000007941 */ /* 0x000fea0003800200 */
.L_x_78:
[----:B------:R-:W2:Y:S04]  /*35e0*/  LD.E.64 R2, desc[UR36][R24.64] ;  /* 0x0000002418027980 */ /* 0x000ea8000c101b00 */
[----:B--2---:R-:W2:Y:S01]  /*35f0*/  LD.E R0, desc[UR36][R2.64+0x4] ;  /* 0x0000042402007980 */ /* 0x004ea2000c101900 */
[----:B------:R-:W-:Y:S01]  /*3600*/  BSSY B6, `(.L_x_81) ;  /* 0x0000022000067945 */ /* 0x000fe20003800000 */
[----:B--2---:R-:W-:-:S13]  /*3610*/  ISETP.NE.AND P0, PT, R0, RZ, PT ;  /* 0x000000ff0000720c */ /* 0x004fda0003f05270 */
[----:B------:R-:W-:Y:S05]  /*3620*/  @!P0 BRA `(.L_x_82) ;  /* 0x0000000000488947 */ /* 0x000fea0003800000 */
        /* <DEDUP_REMOVED lines=8> */
.L_x_85:
[----:B------:R-:W-:-:S06]  /*36b0*/  IMAD.WIDE.U32 R4, R11, 0x4, R6 ;  /* 0x000000040b047825 */ /* 0x000fcc00078e0006 */
[----:B------:R-:W2:Y:S02]  /*36c0*/  LD.E R4, desc[UR36][R4.64] ;  /* 0x0000002404047980 */ /* 0x000ea4000c101900 */
[----:B--2---:R-:W-:-:S13]  /*36d0*/  ISETP.NE.AND P0, PT, R4, R23, PT ;  /* 0x000000170400720c */ /* 0x004fda0003f05270 */
[----:B------:R-:W-:Y:S05]  /*36e0*/  @!P0 BRA `(.L_x_83) ;  /* 0x00000000004c8947 */ /* 0x000fea0003800000 */
[----:B------:R-:W-:-:S05]  /*36f0*/  VIADD R11, R11, 0x1 ;  /* 0x000000010b0b7836 */ /* 0x000fca0000000000 */
[----:B------:R-:W-:-:S13]  /*3700*/  ISETP.GE.AND P0, PT, R11, R0, PT ;  /* 0x000000000b00720c */ /* 0x000fda0003f06270 */
[----:B------:R-:W-:Y:S05]  /*3710*/  @!P0 BRA `(.L_x_85) ;  /* 0xfffffffc00e48947 */ /* 0x000fea000383ffff */
.L_x_84:
[----:B------:R0:W-:Y:S01]  /*3720*/  ST.E desc[UR36][R8.64], R23 ;  /* 0x0000001708007985 */ /* 0x0001e2000c101924 */
[----:B------:R-:W-:Y:S01]  /*3730*/  IMAD.MOV.U32 R0, RZ, RZ, 0x1 ;  /* 0x00000001ff007424 */ /* 0x000fe200078e00ff */
[----:B------:R-:W-:Y:S06]  /*3740*/  BRA `(.L_x_86) ;  /* 0x0000000000147947 */ /* 0x000fec0003800000 */
.L_x_82:
[----:B-1----:R-:W2:Y:S04]  /*3750*/  LD.E.64 R4, desc[UR36][R2.64+0x8] ;  /* 0x0000082402047980 */ /* 0x002ea8000c101b00 */
[----:B--2---:R1:W-:Y:S04]  /*3760*/  ST.E desc[UR36][R4.64], R42 ;  /* 0x0000002a04007985 */ /* 0x0043e8000c101924 */
[----:B------:R-:W2:Y:S01]  /*3770*/  LD.E.64 R6, desc[UR36][R2.64+0x8] ;  /* 0x0000082402067980 */ /* 0x000ea2000c101b00 */
[----:B------:R-:W-:-:S03]  /*3780*/  IMAD.MOV.U32 R0, RZ, RZ, 0x2 ;  /* 0x00000002ff007424 */ /* 0x000fc600078e00ff */
[----:B--2---:R1:W-:Y:S04]  /*3790*/  ST.E desc[UR36][R6.64+0x4], R23 ;  /* 0x0000041706007985 */ /* 0x0043e8000c101924 */
.L_x_86:
[----:B-1----:R-:W2:Y:S02]  /*37a0*/  LD.E R5, desc[UR36][R2.64+0x4] ;  /* 0x0000042402057980 */ /* 0x002ea4000c101900 */
[----:B--2---:R-:W-:-:S05]  /*37b0*/  IMAD.IADD R5, R5, 0x1, R0 ;  /* 0x0000000105057824 */ /* 0x004fca00078e0200 */
[----:B------:R1:W-:Y:S04]  /*37c0*/  ST.E desc[UR36][R2.64+0x4], R5 ;  /* 0x0000040502007985 */ /* 0x0003e8000c101924 */
[----:B------:R-:W5:Y:S01]  /*37d0*/  LD.E.64 R24, desc[UR36][R24.64] ;  /* 0x0000002418187980 */ /* 0x000f62000c101b00 */
[----:B------:R-:W-:Y:S01]  /*37e0*/  IMAD.MOV.U32 R16, RZ, RZ, R28 ;  /* 0x000000ffff107224 */ /* 0x000fe200078e001c */
[----:B------:R-:W-:Y:S01]  /*37f0*/  MOV R54, 0x3820 ;  /* 0x0000382000367802 */ /* 0x000fe20000000f00 */
[----:B------:R-:W-:-:S07]  /*3800*/  IMAD.MOV.U32 R17, RZ, RZ, R29 ;  /* 0x000000ffff117224 */ /* 0x000fce00078e001d */
[----:B01---5:R-:W-:Y:S05]  /*3810*/  CALL.REL.NOINC `($_Z8dijkstraPK11lex_productPS_PP4psetPK4pathiPK4nsetPPS9_SD_PPPS6_$_Z11pset_insertP4psetPK4path) ;  /* 0x0000000000387944 */ /* 0x023fea0003c00000 */
.L_x_83:
[----:B------:R-:W-:Y:S05]  /*3820*/  BSYNC B6 ;  /* 0x0000000000067941 */ /* 0x000fea0003800000 */
.L_x_81:
[----:B------:R-:W2:Y:S01]  /*3830*/  LD.E R3, desc[UR36][R30.64+0x4] ;  /* 0x000004241e037980 */ /* 0x000ea2000c101900 */
[----:B------:R-:W-:-:S05]  /*3840*/  VIADD R32, R32, 0x1 ;  /* 0x0000000120207836 */ /* 0x000fca0000000000 */
[----:B--2---:R-:W-:-:S13]  /*3850*/  ISETP.GE.AND P0, PT, R32, R3, PT ;  /* 0x000000032000720c */ /* 0x004fda0003f06270 */
[----:B------:R-:W-:Y:S05]  /*3860*/  @!P0 BRA `(.L_x_87) ;  /* 0xfffffff800e48947 */ /* 0x000fea000383ffff */
.L_x_62:
[----:B------:R-:W-:Y:S05]  /*3870*/  BSYNC B7 ;  /* 0x0000000000077941 */ /* 0x000fea0003800000 */
.L_x_61:
[----:B------:R-:W2:Y:S01]  /*3880*/  LDCU UR4, c[0x0][0x3a0] ;  /* 0x00007400ff0477ac */ /* 0x000ea20008000800 */
[----:B------:R-:W-:-:S05]  /*3890*/  VIADD R23, R23, 0x1 ;  /* 0x0000000117177836 */ /* 0x000fca0000000000 */
[----:B--2---:R-:W-:-:S13]  /*38a0*/  ISETP.NE.AND P0, PT, R23, UR4, PT ;  /* 0x0000000417007c0c */ /* 0x004fda000bf05270 */
[----:B------:R-:W-:Y:S05]  /*38b0*/  @P0 BRA `(.L_x_88) ;  /* 0xfffffff0001c0947 */ /* 0x000fea000383ffff */
[----:B------:R-:W-:Y:S05]  /*38c0*/  BSYNC B8 ;  /* 0x0000000000087941 */ /* 0x000fea0003800000 */
.L_x_59:
[----:B------:R-:W-:-:S13]  /*38d0*/  ISETP.NE.AND P1, PT, R53, RZ, PT ;  /* 0x000000ff3500720c */ /* 0x000fda0003f25270 */
[----:B------:R-:W-:Y:S05]  /*38e0*/  @P1 BRA `(.L_x_89) ;  /* 0xffffffd000481947 */ /* 0x000fea000383ffff */
[----:B------:R-:W-:Y:S05]  /*38f0*/  EXIT ;  /* 0x000000000000794d */ /* 0x000fea0003800000 */
        .type           $_Z8dijkstraPK11lex_productPS_PP4psetPK4pathiPK4nsetPPS9_SD_PPPS6_$_Z11pset_insertP4psetPK4path,@function
        .size           $_Z8dijkstraPK11lex_productPS_PP4psetPK4pathiPK4nsetPPS9_SD_PPPS6_$_Z11pset_insertP4psetPK4path,($_Z8dijkstraPK11lex_productPS_PP4psetPK4pathiPK4nsetPPS9_SD_PPPS6_$__internal_accurate_pow - $_Z8dijkstraPK11lex_productPS_PP4psetPK4pathiPK4nsetPPS9_SD_PPPS6_$_Z11pset_insertP4psetPK4path)
$_Z8dijkstraPK11lex_productPS_PP4psetPK4pathiPK4nsetPPS9_SD_PPPS6_$_Z11pset_insertP4psetPK4path:
[----:B------:R-:W0:Y:S02]  /*3900*/  LDC.64 R26, c[0x0][0x358] ;  /* 0x0000d600ff1a7b82 */ /* 0x000e240000000a00 */
[C---:B0-----:R-:W-:Y:S02]  /*3910*/  R2UR UR4, R26.reuse ;  /* 0x000000001a0472ca */ /* 0x041fe400000e0000 */
[C---:B------:R-:W-:Y:S02]  /*3920*/  R2UR UR5, R27.reuse ;  /* 0x000000001b0572ca */ /* 0x040fe400000e0000 */
[----:B------:R-:W-:Y:S02]  /*3930*/  R2UR UR6, R26 ;  /* 0x000000001a0672ca */ /* 0x000fe400000e0000 */
[----:B------:R-:W-:-:S09]  /*3940*/  R2UR UR7, R27 ;  /* 0x000000001b0772ca */ /* 0x000fd200000e0000 */
[----:B------:R-:W2:Y:S04]  /*3950*/  LD.E R13, desc[UR4][R16.64+0x4] ;  /* 0x00000404100d7980 */ /* 0x000ea8000c101900 */
[----:B------:R-:W2:Y:S01]  /*3960*/  LD.E R61, desc[UR6][R16.64+0x8] ;  /* 0x00000806103d7980 */ /* 0x000ea2000c101900 */
[----:B------:R-:W-:Y:S01]  /*3970*/  BSSY B9, `(.L_x_90) ;  /* 0x0000057000097945 */ /* 0x000fe20003800000 */
[----:B--2---:R-:W-:-:S13]  /*3980*/  ISETP.GE.AND P0, PT, R13, R61, PT ;  /* 0x0000003d0d00720c */ /* 0x004fda0003f06270 */
[----:B------:R-:W-:Y:S05]  /*3990*/  @!P0 BRA `(.L_x_91) ;  /* 0x0000000400508947 */ /* 0x000fea0003800000 */
[----:B------:R-:W-:Y:S01]  /*39a0*/  BSSY B10, `(.L_x_91) ;  /* 0x00000530000a7945 */ /* 0x000fe20003800000 */
.L_x_100:
[----:B0-----:R-:W-:Y:S01]  /*39b0*/  IMAD.WIDE R40, R61, 0x8, RZ ;  /* 0x000000083d287825 */ /* 0x001fe200078e02ff */
[----:B------:R-:W-:Y:S03]  /*39c0*/  BSSY B11, `(.L_x_92) ;  /* 0x000002a0000b7945 */ /* 0x000fe60003800000 */
[----:B------:R-:W-:Y:S01]  /*39d0*/  IMAD.MOV.U32 R22, RZ, RZ, RZ ;  /* 0x000000ffff167224 */ /* 0x000fe200078e00ff */
[----:B------:R-:W-:Y:S01]  /*39e0*/  IADD3 R4, P1, PT, R40, 0x8, RZ ;  /* 0x0000000828047810 */ /* 0x000fe20007f3e0ff */
[----:B------:R-:W-:-:S03]  /*39f0*/  IMAD.MOV.U32 R59, RZ, RZ, RZ ;  /* 0x000000ffff3b7224 */ /* 0x000fc600078e00ff */
[----:B------:R-:W-:Y:S01]  /*3a00*/  ISETP.GE.U32.AND P0, PT, R4, R40, PT ;  /* 0x000000280400720c */ /* 0x000fe20003f06070 */
[----:B------:R-:W-:-:S05]  /*3a10*/  IMAD.X R5, RZ, RZ, R41, P1 ;  /* 0x000000ffff057224 */ /* 0x000fca00008e0629 */
[----:B------:R-:W-:-:S13]  /*3a20*/  ISETP.GE.U32.AND.EX P0, PT, R5, R41, PT, P0 ;  /* 0x000000290500720c */ /* 0x000fda0003f06100 */
[----:B------:R-:W-:Y:S05]  /*3a30*/  @!P0 BRA `(.L_x_93) ;  /* 0x0000000000888947 */ /* 0x000fea0003800000 */
[----:B------:R-:W-:Y:S02]  /*3a40*/  R2UR UR4, R26 ;  /* 0x000000001a0472ca */ /* 0x000fe400000e0000 */
[----:B------:R-:W-:-:S13]  /*3a50*/  R2UR UR5, R27 ;  /* 0x000000001b0572ca */ /* 0x000fda00000e0000 */
[----:B------:R0:W5:Y:S01]  /*3a60*/  LD.E.64 R18, desc[UR4][R16.64+0x10] ;  /* 0x0000100410127980 */ /* 0x000162000c101b00 */
[----:B------:R-:W-:-:S06]  /*3a70*/  MOV R2, 0x0 ;  /* 0x0000000000027802 */ /* 0x000fcc0000000f00 */
[----:B------:R-:W1:Y:S02]  /*3a80*/  LDC.64 R2, c[0x4][R2] ;  /* 0x0100000002027b82 */ /* 0x000e640000000a00 */
[----:B------:R-:W-:-:S07]  /*3a90*/  LEPC R20, `(.L_x_94) ;  /* 0x000000001014794e */ /* 0x000fce0000000000 */
[----:B01---5:R-:W-:Y:S05]  /*3aa0*/  CALL.ABS.NOINC R2 ;  /* 0x0000000002007343 */ /* 0x023fea0003c00000 */
.L_x_94:
[----:B------:R-:W-:Y:S01]  /*3ab0*/  ISETP.NE.AND P0, PT, R61, RZ, PT ;  /* 0x000000ff3d00720c */ /* 0x000fe20003f05270 */
[----:B------:R-:W-:Y:S01]  /*3ac0*/  BSSY B0, `(.L_x_95) ;  /* 0x0000013000007945 */ /* 0x000fe20003800000 */
[----:B------:R-:W-:Y:S02]  /*3ad0*/  IMAD.MOV.U32 R22, RZ, RZ, R4 ;  /* 0x000000ffff167224 */ /* 0x000fe400078e0004 */
[----:B------:R-:W-:-:S09]  /*3ae0*/  IMAD.MOV.U32 R59, RZ, RZ, R5 ;  /* 0x000000ffff3b7224 */ /* 0x000fd200078e0005 */
[----:B------:R-:W-:Y:S05]  /*3af0*/  @!P0 BRA `(.L_x_96) ;  /* 0x00000000003c8947 */ /* 0x000fea0003800000 */
[----:B------:R-:W-:Y:S02]  /*3b00*/  IMAD.MOV.U32 R7, RZ, RZ, RZ ;  /* 0x000000ffff077224 */ /* 0x000fe400078e00ff */
[----:B------:R-:W-:-:S07]  /*3b10*/  IMAD.MOV.U32 R9, RZ, RZ, RZ ;  /* 0x000000ffff097224 */ /* 0x000fce00078e00ff */
.L_x_97:
[----:B------:R-:W-:Y:S02]  /*3b20*/  R2UR UR4, R26 ;  /* 0x000000001a0472ca */ /* 0x000fe400000e0000 */
[----:B------:R-:W-:Y:S02]  /*3b30*/  R2UR UR5, R27 ;  /* 0x000000001b0572ca */ /* 0x000fe400000e0000 */
[----:B------:R-:W-:-:S05]  /*3b40*/  IADD3 R4, P0, PT, R18, R7, RZ ;  /* 0x0000000712047210 */ /* 0x000fca0007f1e0ff */
[----:B0-----:R-:W-:-:S06]  /*3b50*/  IMAD.X R5, R19, 0x1, R9, P0 ;  /* 0x0000000113057824 */ /* 0x001fcc00000e0609 */
        /* <DEDUP_REMOVED lines=9> */
.L_x_96:
[----:B------:R-:W-:Y:S05]  /*3bf0*/  BSYNC B0 ;  /* 0x0000000000007941 */ /* 0x000fea0003800000 */
.L_x_95:
[----:B0-----:R-:W-:Y:S01]  /*3c00*/  MOV R2, 0x8 ;  /* 0x0000000800027802 */ /* 0x001fe20000000f00 */
[----:B------:R-:W-:Y:S02]  /*3c10*/  IMAD.MOV.U32 R4, RZ, RZ, R18 ;  /* 0x000000ffff047224 */ /* 0x000fe400078e0012 */
[----:B------:R-:W-:-:S03]  /*3c20*/  IMAD.MOV.U32 R5, RZ, RZ, R19 ;  /* 0x000000ffff057224 */ /* 0x000fc600078e0013 */
[----:B------:R-:W0:Y:S04]  /*3c30*/  LDC.64 R2, c[0x4][R2] ;  /* 0x0100000002027b82 */ /* 0x000e280000000a00 */
[----:B------:R-:W-:-:S07]  /*3c40*/  LEPC R20, `(.L_x_93) ;  /* 0x000000001014794e */ /* 0x000fce0000000000 */
[----:B0-----:R-:W-:Y:S05]  /*3c50*/  CALL.ABS.NOINC R2 ;  /* 0x0000000002007343 */ /* 0x001fea0003c00000 */
.L_x_93:
[----:B------:R-:W-:Y:S05]  /*3c60*/  BSYNC B11 ;  /* 0x00000000000b7941 */ /* 0x000fea0003800000 */
.L_x_92:
[----:B------:R-:W-:Y:S02]  /*3c70*/  R2UR UR4, R26 ;  /* 0x000000001a0472ca */ /* 0x000fe400000e0000 */
[----:B------:R-:W-:-:S13]  /*3c80*/  R2UR UR5, R27 ;  /* 0x000000001b0572ca */ /* 0x000fda00000e0000 */
[----:B------:R0:W5:Y:S01]  /*3c90*/  LD.E R2, desc[UR4][R16.64] ;  /* 0x0000000410027980 */ /* 0x000162000c101900 */
[----:B------:R-:W-:Y:S01]  /*3ca0*/  IMAD.MOV.U32 R58, RZ, RZ, R22 ;  /* 0x000000ffff3a7224 */ /* 0x000fe200078e0016 */
[----:B------:R-:W-:Y:S01]  /*3cb0*/  MOV R18, 0x0 ;  /* 0x0000000000127802 */ /* 0x000fe20000000f00 */
[----:B------:R-:W-:Y:S02]  /*3cc0*/  IMAD.MOV.U32 R4, RZ, RZ, 0x10 ;  /* 0x00000010ff047424 */ /* 0x000fe400078e00ff */
[----:B------:R-:W-:Y:S01]  /*3cd0*/  IMAD.MOV.U32 R5, RZ, RZ, RZ ;  /* 0x000000ffff057224 */ /* 0x000fe200078e00ff */
[----:B------:R0:W-:Y:S01]  /*3ce0*/  ST.E.64 desc[UR4][R16.64+0x10], R58 ;  /* 0x0000103a10007985 */ /* 0x0001e2000c101b04 */
[----:B------:R0:W1:Y:S05]  /*3cf0*/  LDC.64 R6, c[0x4][R18] ;  /* 0x0100000012067b82 */ /* 0x00006a0000000a00 */
[----:B------:R-:W-:-:S07]  /*3d00*/  LEPC R20, `(.L_x_98) ;  /* 0x000000001014794e */ /* 0x000fce0000000000 */
[----:B01---5:R-:W-:Y:S05]  /*3d10*/  CALL.ABS.NOINC R6 ;  /* 0x0000000006007343 */ /* 0x023fea0003c00000 */
.L_x_98:
[----:B------:R-:W-:Y:S01]  /*3d20*/  R2UR UR4, R26 ;  /* 0x000000001a0472ca */ /* 0x000fe200000e0000 */
[----:B------:R-:W-:Y:S01]  /*3d30*/  IMAD.MOV.U32 R3, RZ, RZ, RZ ;  /* 0x000000ffff037224 */ /* 0x000fe200078e00ff */
[----:B------:R-:W-:Y:S01]  /*3d40*/  R2UR UR5, R27 ;  /* 0x000000001b0572ca */ /* 0x000fe200000e0000 */
[----:B------:R-:W-:Y:S01]  /*3d50*/  IMAD.MOV.U32 R40, RZ, RZ, R4 ;  /* 0x000000ffff287224 */ /* 0x000fe200078e0004 */
[----:B------:R-:W0:Y:S01]  /*3d60*/  LDC.64 R18, c[0x4][R18] ;  /* 0x0100000012127b82 */ /* 0x000e220000000a00 */
[----:B------:R-:W-:Y:S02]  /*3d70*/  IMAD.MOV.U32 R41, RZ, RZ, R5 ;  /* 0x000000ffff297224 */ /* 0x000fe400078e0005 */
[----:B------:R-:W-:-:S08]  /*3d80*/  IMAD.WIDE.U32 R4, R2, 0x4, RZ ;  /* 0x0000000402047825 */ /* 0x000fd000078e00ff */
[----:B------:R1:W-:Y:S02]  /*3d90*/  ST.E.64 desc[UR4][R40.64], R2 ;  /* 0x0000000228007985 */ /* 0x0003e4000c101b04 */
[----:B------:R-:W-:-:S07]  /*3da0*/  LEPC R20, `(.L_x_99) ;  /* 0x000000001014794e */ /* 0x000fce0000000000 */
[----:B01----:R-:W-:Y:S05]  /*3db0*/  CALL.ABS.NOINC R18 ;  /* 0x0000000012007343 */ /* 0x003fea0003c00000 */
.L_x_99:
[C---:B------:R-:W-:Y:S02]  /*3dc0*/  R2UR UR4, R26.reuse ;  /* 0x000000001a0472ca */ /* 0x040fe400000e0000 */
[C---:B------:R-:W-:Y:S02]  /*3dd0*/  R2UR UR5, R27.reuse ;  /* 0x000000001b0572ca */ /* 0x040fe400000e0000 */
[C---:B------:R-:W-:Y:S02]  /*3de0*/  R2UR UR8, R26.reuse ;  /* 0x000000001a0872ca */ /* 0x040fe400000e0000 */
[C---:B------:R-:W-:Y:S02]  /*3df0*/  R2UR UR9, R27.reuse ;  /* 0x000000001b0972ca */ /* 0x040fe400000e0000 */
[----:B------:R-:W-:Y:S02]  /*3e00*/  R2UR UR6, R26 ;  /* 0x000000001a0672ca */ /* 0x000fe400000e0000 */
[----:B------:R-:W-:-:S05]  /*3e10*/  R2UR UR7, R27 ;  /* 0x000000001b0772ca */ /* 0x000fca00000e0000 */
[----:B------:R0:W-:Y:S04]  /*3e20*/  ST.E.64 desc[UR4][R40.64+0x8], R4 ;  /* 0x0000080428007985 */ /* 0x0001e8000c101b04 */
[----:B------:R-:W2:Y:S04]  /*3e30*/  LD.E R7, desc[UR8][R16.64+0x8] ;  /* 0x0000080810077980 */ /* 0x000ea8000c101900 */
[----:B------:R-:W2:Y:S02]  /*3e40*/  LD.E.64 R2, desc[UR6][R16.64+0x10] ;  /* 0x0000100610027980 */ /* 0x000ea4000c101b00 */
[----:B--2---:R-:W-:-:S05]  /*3e50*/  IMAD.WIDE R2, R7, 0x8, R2 ;  /* 0x0000000807027825 */ /* 0x004fca00078e0202 */
[----:B------:R0:W-:Y:S04]  /*3e60*/  ST.E.64 desc[UR4][R2.64], R40 ;  /* 0x0000002802007985 */ /* 0x0001e8000c101b04 */
[----:B------:R-:W2:Y:S04]  /*3e70*/  LD.E R0, desc[UR6][R16.64+0x8] ;  /* 0x0000080610007980 */ /* 0x000ea8000c101900 */
[----:B------:R-:W3:Y:S01]  /*3e80*/  LD.E R13, desc[UR4][R16.64+0x4] ;  /* 0x00000404100d7980 */ /* 0x000ee2000c101900 */
[----:B--2---:R-:W-:Y:S01]  /*3e90*/  VIADD R61, R0, 0x1 ;  /* 0x00000001003d7836 */ /* 0x004fe20000000000 */
[----:B---3--:R-:W-:-:S04]  /*3ea0*/  ISETP.GT.AND P0, PT, R13, R0, PT ;  /* 0x000000000d00720c */ /* 0x008fc80003f04270 */
[----:B------:R0:W-:Y:S09]  /*3eb0*/  ST.E desc[UR4][R16.64+0x8], R61 ;  /* 0x0000083d10007985 */ /* 0x0001f2000c101904 */
[----:B------:R-:W-:Y:S05]  /*3ec0*/  @P0 BRA `(.L_x_100) ;  /* 0xfffffff800b80947 */ /* 0x000fea000383ffff */
[----:B------:R-:W-:Y:S05]  /*3ed0*/  BSYNC B10 ;  /* 0x00000000000a7941 */ /* 0x000fea0003800000 */
.L_x_91:
[----:B------:R-:W-:Y:S05]  /*3ee0*/  BSYNC B9 ;  /* 0x0000000000097941 */ /* 0x000fea0003800000 */
.L_x_90:
[----:B------:R-:W-:Y:S01]  /*3ef0*/  ISETP.GT.AND P0, PT, R13, RZ, PT ;  /* 0x000000ff0d00720c */ /* 0x000fe20003f04270 */
[----:B------:R-:W-:-:S12]  /*3f00*/  BSSY B0, `(.L_x_101) ;  /* 0x000003b000007945 */ /* 0x000fd80003800000 */
[----:B------:R-:W-:Y:S05]  /*3f10*/  @P0 BRA `(.L_x_102) ;  /* 0x0000000000100947 */ /* 0x000fea0003800000 */
[----:B------:R-:W-:Y:S02]  /*3f20*/  R2UR UR4, R26 ;  /* 0x000000001a0472ca */ /* 0x000fe400000e0000 */
[----:B------:R-:W-:-:S13]  /*3f30*/  R2UR UR5, R27 ;  /* 0x000000001b0572ca */ /* 0x000fda00000e0000 */
[----:B------:R1:W5:Y:S01]  /*3f40*/  LD.E.64 R8, desc[UR4][R16.64+0x10] ;  /* 0x0000100410087980 */ /* 0x000362000c101b00 */
[----:B------:R-:W-:Y:S05]  /*3f50*/  BRA `(.L_x_103) ;  /* 0x0000000000d47947 */ /* 0x000fea0003800000 */
.L_x_102:
[C---:B------:R-:W-:Y:S02]  /*3f60*/  R2UR UR6, R26.reuse ;  /* 0x000000001a0672ca */ /* 0x040fe400000e0000 */
[C---:B------:R-:W-:Y:S02]  /*3f70*/  R2UR UR7, R27.reuse ;  /* 0x000000001b0772ca */ /* 0x040fe400000e0000 */
[----:B------:R-:W-:Y:S02]  /*3f80*/  R2UR UR4, R26 ;  /* 0x000000001a0472ca */ /* 0x000fe400000e0000 */
[----:B------:R-:W-:-:S09]  /*3f90*/  R2UR UR5, R27 ;  /* 0x000000001b0572ca */ /* 0x000fd200000e0000 */
[----:B------:R1:W5:Y:S04]  /*3fa0*/  LD.E R0, desc[UR6][R24.64+0x4] ;  /* 0x0000040618007980 */ /* 0x000368000c101900 */
[----:B------:R1:W5:Y:S01]  /*3fb0*/  LD.E.64 R8, desc[UR4][R16.64+0x10] ;  /* 0x0000100410087980 */ /* 0x000362000c101b00 */
[----:B------:R-:W-:-:S07]  /*3fc0*/  IMAD.MOV.U32 R12, RZ, RZ, RZ ;  /* 0x000000ffff0c7224 */ /* 0x000fce00078e00ff */
.L_x_107:
[----:B------:R-:W-:Y:S01]  /*3fd0*/  R2UR UR4, R26 ;  /* 0x000000001a0472ca */ /* 0x000fe200000e0000 */
[----:B-----5:R-:W-:Y:S01]  /*3fe0*/  IMAD.WIDE.U32 R6, R12, 0x8, R8 ;  /* 0x000000080c067825 */ /* 0x020fe200078e0008 */
[----:B------:R-:W-:-:S13]  /*3ff0*/  R2UR UR5, R27 ;  /* 0x000000001b0572ca */ /* 0x000fda00000e0000 */
[----:B------:R-:W0:Y:S04]  /*4000*/  LD.E.64 R6, desc[UR4][R6.64] ;  /* 0x0000000406067980 */ /* 0x000e28000c101b00 */
[----:B0-----:R-:W2:Y:S01]  /*4010*/  LD.E R3, desc[UR4][R6.64+0x4] ;  /* 0x0000040406037980 */ /* 0x001ea2000c101900 */
[----:B------:R-:W-:Y:S01]  /*4020*/  VIADD R12, R12, 0x1 ;  /* 0x000000010c0c7836 */ /* 0x000fe20000000000 */
[----:B------:R-:W-:Y:S04]  /*4030*/  BSSY B1, `(.L_x_104) ;  /* 0x0000026000017945 */ /* 0x000fe80003800000 */
[----:B------:R-:W-:-:S02]  /*4040*/  ISETP.GE.AND P0, PT, R12, R13, PT ;  /* 0x0000000d0c00720c */ /* 0x000fc40003f06270 */
[----:B--2---:R-:W-:-:S13]  /*4050*/  ISETP.NE.AND P1, PT, R3, R0, PT ;  /* 0x000000000300720c */ /* 0x004fda0003f25270 */
[----:B------:R-:W-:Y:S05]  /*4060*/  @P1 BRA `(.L_x_105) ;  /* 0x0000000000881947 */ /* 0x000fea0003800000 */
[----:B------:R-:W-:Y:S01]  /*4070*/  ISETP.GE.AND P1, PT, R0, 0x1, PT ;  /* 0x000000010000780c */ /* 0x000fe20003f26270 */
[----:B------:R-:W-:Y:S02]  /*4080*/  IMAD.MOV.U32 R2, RZ, RZ, R54 ;  /* 0x000000ffff027224 */ /* 0x000fe400078e0036 */
[----:B------:R-:W-:-:S10]  /*4090*/  IMAD.MOV.U32 R3, RZ, RZ, 0x0 ;  /* 0x00000000ff037424 */ /* 0x000fd400078e00ff */
[----:B------:R-:W-:Y:S05]  /*40a0*/  @!P1 BREAK B1 ;  /* 0x0000000000019942 */ /* 0x000fea0003800000 */
[----:B------:R-:W-:Y:S05]  /*40b0*/  @!P1 BREAK B0 ;  /* 0x0000000000009942 */ /* 0x000fea0003800000 */
[----:B-1----:R-:W-:Y:S05]  /*40c0*/  @!P1 RET.REL.NODEC R2 `(_Z8dijkstraPK11lex_productPS_PP4psetPK4pathiPK4nsetPPS9_SD_PPPS6_) ;  /* 0xffffffbc02cc9950 */ /* 0x002fea0003c3ffff */
[C---:B------:R-:W-:Y:S02]  /*40d0*/  R2UR UR4, R26.reuse ;  /* 0x000000001a0472ca */ /* 0x040fe400000e0000 */
[C---:B------:R-:W-:Y:S02]  /*40e0*/  R2UR UR5, R27.reuse ;  /* 0x000000001b0572ca */ /* 0x040fe400000e0000 */
[----:B------:R-:W-:Y:S02]  /*40f0*/  R2UR UR6, R26 ;  /* 0x000000001a0672ca */ /* 0x000fe400000e0000 */
[----:B------:R-:W-:-:S09]  /*4100*/  R2UR UR7, R27 ;  /* 0x000000001b0772ca */ /* 0x000fd200000e0000 */
[----:B------:R-:W2:Y:S04]  /*4110*/  LD.E.64 R6, desc[UR4][R6.64+0x8] ;  /* 0x0000080406067980 */ /* 0x000ea8000c101b00 */
[----:B------:R-:W3:Y:S04]  /*4120*/  LD.E.64 R4, desc[UR6][R24.64+0x8] ;  /* 0x0000080618047980 */ /* 0x000ee8000c101b00 */
[----:B--2---:R-:W2:Y:S04]  /*4130*/  LD.E R2, desc[UR4][R6.64] ;  /* 0x0000000406027980 */ /* 0x004ea8000c101900 */
[----:B---3--:R-:W2:Y:S02]  /*4140*/  LD.E R3, desc[UR6][R4.64] ;  /* 0x0000000604037980 */ /* 0x008ea4000c101900 */
[----:B--2---:R-:W-:-:S13]  /*4150*/  ISETP.NE.AND P1, PT, R2, R3, PT ;  /* 0x000000030200720c */ /* 0x004fda0003f25270 */
[----:B------:R-:W-:Y:S05]  /*4160*/  @P1 BRA `(.L_x_105) ;  /* 0x0000000000481947 */ /* 0x000fea0003800000 */
[----:B------:R-:W-:-:S07]  /*4170*/  IMAD.MOV.U32 R15, RZ, RZ, RZ ;  /* 0x000000ffff0f7224 */ /* 0x000fce00078e00ff */
.L_x_106:
[----:B------:R-:W-:Y:S02]  /*4180*/  VIADD R15, R15, 0x1 ;  /* 0x000000010f0f7836 */ /* 0x000fe40000000000 */
[----:B------:R-:W-:Y:S02]  /*4190*/  IMAD.MOV.U32 R2, RZ, RZ, R54 ;  /* 0x000000ffff027224 */ /* 0x000fe400078e0036 */
[----:B------:R-:W-:Y:S01]  /*41a0*/  IMAD.MOV.U32 R3, RZ, RZ, 0x0 ;  /* 0x00000000ff037424 */ /* 0x000fe200078e00ff */
[----:B------:R-:W-:-:S13]  /*41b0*/  ISETP.GE.AND P1, PT, R15, R0, PT ;  /* 0x000000000f00720c */ /* 0x000fda0003f26270 */
[----:B------:R-:W-:Y:S05]  /*41c0*/  @P1 BREAK B1 ;  /* 0x0000000000011942 */ /* 0x000fea0003800000 */
[----:B------:R-:W-:Y:S05]  /*41d0*/  @P1 BREAK B0 ;  /* 0x0000000000001942 */ /* 0x000fea0003800000 */
[----:B------:R-:W-:Y:S05]  /*41e0*/  @P1 RET.REL.NODEC R2 `(_Z8dijkstraPK11lex_productPS_PP4psetPK4pathiPK4nsetPPS9_SD_PPPS6_) ;  /* 0xffffffbc02841950 */ /* 0x000fea0003c3ffff */
[C---:B------:R-:W-:Y:S01]  /*41f0*/  R2UR UR4, R26.reuse ;  /* 0x000000001a0472ca */ /* 0x040fe200000e0000 */
[----:B------:R-:W-:Y:S01]  /*4200*/  IMAD.WIDE.U32 R10, R15, 0x4, R6 ;  /* 0x000000040f0a7825 */ /* 0x000fe200078e0006 */
[C---:B------:R-:W-:Y:S02]  /*4210*/  R2UR UR5, R27.reuse ;  /* 0x000000001b0572ca */ /* 0x040fe400000e0000 */
[----:B------:R-:W-:Y:S02]  /*4220*/  R2UR UR6, R26 ;  /* 0x000000001a0672ca */ /* 0x000fe400000e0000 */
[----:B------:R-:W-:Y:S01]  /*4230*/  R2UR UR7, R27 ;  /* 0x000000001b0772ca */ /* 0x000fe200000e0000 */
[----:B------:R-:W-:-:S08]  /*4240*/  IMAD.WIDE.U32 R2, R15, 0x4, R4 ;  /* 0x000000040f027825 */ /* 0x000fd000078e0004 */
[----:B------:R-:W2:Y:S04]  /*4250*/  LD.E R10, desc[UR4][R10.64] ;  /* 0x000000040a0a7980 */ /* 0x000ea8000c101900 */
[----:B------:R-:W2:Y:S02]  /*4260*/  LD.E R3, desc[UR6][R2.64] ;  /* 0x0000000602037980 */ /* 0x000ea4000c101900 */
[----:B--2---:R-:W-:-:S13]  /*4270*/  ISETP.NE.AND P1, PT, R10, R3, PT ;  /* 0x000000030a00720c */ /* 0x004fda0003f25270 */
[----:B------:R-:W-:Y:S05]  /*4280*/  @!P1 BRA `(.L_x_106) ;  /* 0xfffffffc00bc9947 */ /* 0x000fea000383ffff */
.L_x_105:
[----:B------:R-:W-:Y:S05]  /*4290*/  BSYNC B1 ;  /* 0x0000000000017941 */ /* 0x000fea0003800000 */
.L_x_104:
[----:B------:R-:W-:Y:S05]  /*42a0*/  @!P0 BRA `(.L_x_107) ;  /* 0xfffffffc00488947 */ /* 0x000fea000383ffff */
.L_x_103:
[----:B------:R-:W-:Y:S05]  /*42b0*/  BSYNC B0 ;  /* 0x0000000000007941 */ /* 0x000fea0003800000 */
.L_x_101:
[C---:B------:R-:W-:Y:S01]  /*42c0*/  R2UR UR4, R26.reuse ;  /* 0x000000001a0472ca */ /* 0x040fe200000e0000 */
[----:B0----5:R-:W-:Y:S01]  /*42d0*/  IMAD.WIDE R2, R13, 0x8, R8 ;  /* 0x000000080d027825 */ /* 0x021fe200078e0208 */
[C---:B------:R-:W-:Y:S02]  /*42e0*/  R2UR UR5, R27.reuse ;  /* 0x000000001b0572ca */ /* 0x040fe400000e0000 */
[----:B------:R-:W-:Y:S02]  /*42f0*/  R2UR UR6, R26 ;  /* 0x000000001a0672ca */ /* 0x000fe400000e0000 */
[----:B------:R-:W-:-:S09]  /*4300*/  R2UR UR7, R27 ;  /* 0x000000001b0772ca */ /* 0x000fd200000e0000 */
[----:B------:R-:W2:Y:S04]  /*4310*/  LD.E.64 R2, desc[UR4][R2.64] ;  /* 0x0000000402027980 */ /* 0x000ea8000c101b00 */
[----:B------:R-:W2:Y:S04]  /*4320*/  LD.E R5, desc[UR6][R24.64] ;  /* 0x0000000618057980 */ /* 0x000ea8000c101900 */
[----:B--2---:R0:W-:Y:S04]  /*4330*/  ST.E desc[UR4][R2.64], R5 ;  /* 0x0000000502007985 */ /* 0x0041e8000c101904 */
[----:B------:R-:W2:Y:S04]  /*4340*/  LD.E R7, desc[UR6][R24.64+0x4] ;  /* 0x0000040618077980 */ /* 0x000ea8000c101900 */
[----:B--2---:R0:W-:Y:S04]  /*4350*/  ST.E desc[UR4][R2.64+0x4], R7 ;  /* 0x0000040702007985 */ /* 0x0041e8000c101904 */
[----:B------:R-:W2:Y:S01]  /*4360*/  LD.E R0, desc[UR6][R24.64] ;  /* 0x0000000618007980 */ /* 0x000ea2000c101900 */
[----:B------:R-:W-:Y:S01]  /*4370*/  BSSY B0, `(.L_x_108) ;  /* 0x000001b000007945 */ /* 0x000fe20003800000 */
[----:B--2---:R-:W-:-:S04]  /*4380*/  ISETP.NE.U32.AND P0, PT, R0, RZ, PT ;  /* 0x000000ff0000720c */ /* 0x004fc80003f05070 */
[----:B------:R-:W-:-:S13]  /*4390*/  ISETP.NE.AND.EX P0, PT, RZ, RZ, PT, P0 ;  /* 0x000000ffff00720c */ /* 0x000fda0003f05300 */
[----:B0-----:R-:W-:Y:S05]  /*43a0*/  @!P0 BRA `(.L_x_109) ;  /* 0x00000000005c8947 */ /* 0x001fea0003800000 */
[C---:B------:R-:W-:Y:S02]  /*43b0*/  R2UR UR4, R26.reuse ;  /* 0x000000001a0472ca */ /* 0x040fe400000e0000 */
[C---:B------:R-:W-:Y:S02]  /*43c0*/  R2UR UR5, R27.reuse ;  /* 0x000000001b0572ca */ /* 0x040fe400000e0000 */
[----:B------:R-:W-:Y:S02]  /*43d0*/  R2UR UR6, R26 ;  /* 0x000000001a0672ca */ /* 0x000fe400000e0000 */
[----:B------:R-:W-:-:S09]  /*43e0*/  R2UR UR7, R27 ;  /* 0x000000001b0772ca */ /* 0x000fd200000e0000 */
[----:B------:R-:W5:Y:S04]  /*43f0*/  LD.E.64 R2, desc[UR4][R2.64+0x8] ;  /* 0x0000080402027980 */ /* 0x000f68000c101b00 */
[----:B-1----:R-:W5:Y:S01]  /*4400*/  LD.E.64 R24, desc[UR6][R24.64+0x8] ;  /* 0x0000080618187980 */ /* 0x002f62000c101b00 */
[----:B------:R-:W-:Y:S01]  /*4410*/  IMAD.SHL.U32 R8, R0, 0x4, RZ ;  /* 0x0000000400087824 */ /* 0x000fe200078e00ff */
[----:B------:R-:W-:Y:S01]  /*4420*/  SHF.R.U32.HI R0, RZ, 0x1e, R0 ;  /* 0x0000001eff007819 */ /* 0x000fe20000011600 */
[----:B------:R-:W-:Y:S02]  /*4430*/  IMAD.MOV.U32 R9, RZ, RZ, RZ ;  /* 0x000000ffff097224 */ /* 0x000fe400078e00ff */
[----:B------:R-:W-:-:S07]  /*4440*/  IMAD.MOV.U32 R11, RZ, RZ, RZ ;  /* 0x000000ffff0b7224 */ /* 0x000fce00078e00ff */
.L_x_110:
[----:B------:R-:W-:Y:S02]  /*4450*/  R2UR UR4, R26 ;  /* 0x000000001a0472ca */ /* 0x000fe400000e0000 */
[----:B------:R-:W-:Y:S02]  /*4460*/  R2UR UR5, R27 ;  /* 0x000000001b0572ca */ /* 0x000fe400000e0000 */
[----:B-----5:R-:W-:-:S05]  /*4470*/  IADD3 R6, P0, PT, R24, R9, RZ ;  /* 0x0000000918067210 */ /* 0x020fca0007f1e0ff */
        /* <DEDUP_REMOVED lines=10> */
.L_x_109:
[----:B------:R-:W-:Y:S05]  /*4520*/  BSYNC B0 ;  /* 0x0000000000007941 */ /* 0x000fea0003800000 */
.L_x_108:
[----:B------:R-:W-:Y:S02]  /*4530*/  R2UR UR4, R26 ;  /* 0x000000001a0472ca */ /* 0x000fe400000e0000 */
[----:B------:R-:W-:-:S13]  /*4540*/  R2UR UR5, R27 ;  /* 0x000000001b0572ca */ /* 0x000fda00000e0000 */
[----:B------:R-:W0:Y:S01]  /*4550*/  LD.E R0, desc[UR4][R16.64+0x4] ;  /* 0x0000040410007980 */ /* 0x000e22000c101900 */
[----:B------:R-:W-:Y:S02]  /*4560*/  IMAD.MOV.U32 R2, RZ, RZ, R54 ;  /* 0x000000ffff027224 */ /* 0x000fe400078e0036 */
[----:B------:R-:W-:Y:S02]  /*4570*/  IMAD.MOV.U32 R3, RZ, RZ, 0x0 ;  /* 0x00000000ff037424 */ /* 0x000fe400078e00ff */
[----:B0-----:R-:W-:-:S05]  /*4580*/  VIADD R5, R0, 0x1 ;  /* 0x0000000100057836 */ /* 0x001fca0000000000 */
[----:B------:R1:W-:Y:S02]  /*4590*/  ST.E desc[UR4][R16.64+0x4], R5 ;  /* 0x0000040510007985 */ /* 0x0003e4000c101904 */
[----:B-1----:R-:W-:Y:S05]  /*45a0*/  RET.REL.NODEC R2 `(_Z8dijkstraPK11lex_productPS_PP4psetPK4pathiPK4nsetPPS9_SD_PPPS6_) ;  /* 0xffffffb802947950 */ /* 0x002fea0003c3ffff */
        .type           $_Z8dijkstraPK11lex_productPS_PP4psetPK4pathiPK4nsetPPS9_SD_PPPS6_$__internal_accurate_pow,@function
        .size           $_Z8dijkstraPK11lex_productPS_PP4psetPK4pathiPK4nsetPPS9_SD_PPPS6_$__internal_accurate_pow,(.L_x_114 - $_Z8dijkstraPK11lex_productPS_PP4psetPK4pathiPK4nsetPPS9_SD_PPPS6_$__internal_accurate_pow)
$_Z8dijkstraPK11lex_productPS_PP4psetPK4pathiPK4nsetPPS9_SD_PPPS6_$__internal_accurate_pow:
[----:B------:R-:W0:Y:S01]  /*45b0*/  MUFU.RCP64H R15, 2 ;  /* 0x40000000000f7908 */ /* 0x000e220000001800 */
[----:B------:R-:W-:Y:S01]  /*45c0*/  IMAD.MOV.U32 R4, RZ, RZ, 0x0 ;  /* 0x00000000ff047424 */ /* 0x000fe200078e00ff */
[----:B------:R-:W-:Y:S01]  /*45d0*/  UMOV UR4, 0x7d2cafe2 ;  /* 0x7d2cafe200047882 */ /* 0x000fe20000000000 */
[----:B------:R-:W-:Y:S01]  /*45e0*/  IMAD.MOV.U32 R5, RZ, RZ, 0x40000000 ;  /* 0x40000000ff057424 */ /* 0x000fe200078e00ff */
[----:B------:R-:W-:Y:S01]  /*45f0*/  UMOV UR5, 0x3eb0f5ff ;  /* 0x3eb0f5ff00057882 */ /* 0x000fe20000000000 */
[----:B------:R-:W-:-:S06]  /*4600*/  IMAD.MOV.U32 R14, RZ, RZ, RZ ;  /* 0x000000ffff0e7224 */ /* 0x000fcc00078e00ff */
[----:B0-----:R-:W-:-:S08]  /*4610*/  DFMA R4, R14, -R4, 1 ;  /* 0x3ff000000e04742b */ /* 0x001fd00000000804 */
[----:B------:R-:W-:-:S08]  /*4620*/  DFMA R4, R4, R4, R4 ;  /* 0x000000040404722b */ /* 0x000fd00000000004 */
[----:B------:R-:W-:Y:S01]  /*4630*/  DFMA R14, R14, R4, R14 ;  /* 0x000000040e0e722b */ /* 0x000fe2000000000e */
[----:B------:R-:W-:Y:S02]  /*4640*/  IMAD.MOV.U32 R4, RZ, RZ, 0x41ad3b5a ;  /* 0x41ad3b5aff047424 */ /* 0x000fe400078e00ff */
[----:B------:R-:W-:-:S05]  /*4650*/  IMAD.MOV.U32 R5, RZ, RZ, 0x3ed0f5d2 ;  /* 0x3ed0f5d2ff057424 */ /* 0x000fca00078e00ff */
[----:B------:R-:W-:-:S08]  /*4660*/  DMUL R6, RZ, R14 ;  /* 0x0000000eff067228 */ /* 0x000fd00000000000 */
[----:B------:R-:W-:-:S08]  /*4670*/  DFMA R6, RZ, R14, R6 ;  /* 0x0000000eff06722b */ /* 0x000fd00000000006 */
[CC--:B------:R-:W-:Y:S02]  /*4680*/  DMUL R12, R6.reuse, R6.reuse ;  /* 0x00000006060c7228 */ /* 0x0c0fe40000000000 */
[----:B------:R-:W-:-:S06]  /*4690*/  DMUL R16, R6, R6 ;  /* 0x0000000606107228 */ /* 0x000fcc0000000000 */
[----:B------:R-:W-:Y:S01]  /*46a0*/  DFMA R4, R12, UR4, R4 ;  /* 0x000000040c047c2b */ /* 0x000fe20008000004 */
[----:B------:R-:W-:Y:S01]  /*46b0*/  UMOV UR4, 0x75488a3f ;  /* 0x75488a3f00047882 */ /* 0x000fe20000000000 */
[----:B------:R-:W-:-:S06]  /*46c0*/  UMOV UR5, 0x3ef3b20a ;  /* 0x3ef3b20a00057882 */ /* 0x000fcc0000000000 */
[----:B------:R-:W-:Y:S01]  /*46d0*/  DFMA R10, R12, R4, UR4 ;  /* 0x000000040c0a7e2b */ /* 0x000fe20008000004 */
[----:B------:R-:W-:Y:S01]  /*46e0*/  UMOV UR4, 0xe4faecd5 ;  /* 0xe4faecd500047882 */ /* 0x000fe20000000000 */
[----:B------:R-:W-:Y:S01]  /*46f0*/  UMOV UR5, 0x3f1745cd ;  /* 0x3f1745cd00057882 */ /* 0x000fe20000000000 */
[----:B------:R-:W-:-:S05]  /*4700*/  DADD R4, RZ, -R6 ;  /* 0x00000000ff047229 */ /* 0x000fca0000000806 */
[----:B------:R-:W-:Y:S01]  /*4710*/  DFMA R10, R12, R10, UR4 ;  /* 0x000000040c0a7e2b */ /* 0x000fe2000800000a */
[----:B------:R-:W-:Y:S01]  /*4720*/  UMOV UR4, 0x258a578b ;  /* 0x258a578b00047882 */ /* 0x000fe20000000000 */
[----:B------:R-:W-:Y:S01]  /*4730*/  UMOV UR5, 0x3f3c71c7 ;  /* 0x3f3c71c700057882 */ /* 0x000fe20000000000 */
[----:B------:R-:W-:-:S05]  /*4740*/  DADD R4, R4, R4 ;  /* 0x0000000004047229 */ /* 0x000fca0000000004 */
[----:B------:R-:W-:Y:S01]  /*4750*/  DFMA R10, R12, R10, UR4 ;  /* 0x000000040c0a7e2b */ /* 0x000fe2000800000a */
[----:B------:R-:W-:Y:S01]  /*4760*/  UMOV UR4, 0x9242b910 ;  /* 0x9242b91000047882 */ /* 0x000fe20000000000 */
[----:B------:R-:W-:Y:S01]  /*4770*/  UMOV UR5, 0x3f624924 ;  /* 0x3f62492400057882 */ /* 0x000fe20000000000 */
[----:B------:R-:W-:-:S05]  /*4780*/  DFMA R4, RZ, -R6, R4 ;  /* 0x80000006ff04722b */ /* 0x000fca0000000004 */
[----:B------:R-:W-:Y:S01]  /*4790*/  DFMA R10, R12, R10, UR4 ;  /* 0x000000040c0a7e2b */ /* 0x000fe2000800000a */
[----:B------:R-:W-:Y:S01]  /*47a0*/  UMOV UR4, 0x99999dfb ;  /* 0x99999dfb00047882 */ /* 0x000fe20000000000 */
[----:B------:R-:W-:Y:S01]  /*47b0*/  UMOV UR5, 0x3f899999 ;  /* 0x3f89999900057882 */ /* 0x000fe20000000000 */
[----:B------:R-:W-:-:S05]  /*47c0*/  DMUL R4, R14, R4 ;  /* 0x000000040e047228 */ /* 0x000fca0000000000 */
[----:B------:R-:W-:Y:S01]  /*47d0*/  DFMA R10, R12, R10, UR4 ;  /* 0x000000040c0a7e2b */ /* 0x000fe2000800000a */
[----:B------:R-:W-:Y:S01]  /*47e0*/  UMOV UR4, 0x55555555 ;  /* 0x5555555500047882 */ /* 0x000fe20000000000 */
[----:B------:R-:W-:-:S06]  /*47f0*/  UMOV UR5, 0x3fb55555 ;  /* 0x3fb5555500057882 */ /* 0x000fcc0000000000 */
[----:B------:R-:W-:-:S08]  /*4800*/  DFMA R8, R12, R10, UR4 ;  /* 0x000000040c087e2b */ /* 0x000fd0000800000a */
[----:B------:R-:W-:Y:S01]  /*4810*/  DADD R14, -R8, UR4 ;  /* 0x00000004080e7e29 */ /* 0x000fe20008000100 */
[----:B------:R-:W-:Y:S01]  /*4820*/  UMOV UR4, 0xb9e7b0 ;  /* 0x00b9e7b000047882 */ /* 0x000fe20000000000 */
[----:B------:R-:W-:-:S06]  /*4830*/  UMOV UR5, 0x3c46a4cb ;  /* 0x3c46a4cb00057882 */ /* 0x000fcc0000000000 */
[----:B------:R-:W-:Y:S02]  /*4840*/  DFMA R14, R12, R10, R14 ;  /* 0x0000000a0c0e722b */ /* 0x000fe4000000000e */
[----:B------:R-:W-:Y:S01]  /*4850*/  DFMA R10, R6, R6, -R16 ;  /* 0x00000006060a722b */ /* 0x000fe20000000810 */
[----:B------:R-:W-:Y:S02]  /*4860*/  VIADD R13, R5, 0x100000 ;  /* 0x00100000050d7836 */ /* 0x000fe40000000000 */
[----:B------:R-:W-:-:S03]  /*4870*/  IMAD.MOV.U32 R12, RZ, RZ, R4 ;  /* 0x000000ffff0c7224 */ /* 0x000fc600078e0004 */
[----:B------:R-:W-:Y:S01]  /*4880*/  DADD R14, R14, -UR4 ;  /* 0x800000040e0e7e29 */ /* 0x000fe20008000000 */
[----:B------:R-:W-:Y:S01]  /*4890*/  UMOV UR4, 0x0 ;  /* 0x0000000000047882 */ /* 0x000fe20000000000 */
[----:B------:R-:W-:Y:S01]  /*48a0*/  UMOV UR5, 0x3ff00000 ;  /* 0x3ff0000000057882 */ /* 0x000fe20000000000 */
[C---:B------:R-:W-:Y:S02]  /*48b0*/  DFMA R12, R6.reuse, R12, R10 ;  /* 0x0000000c060c722b */ /* 0x040fe4000000000a */
[----:B------:R-:W-:-:S08]  /*48c0*/  DMUL R10, R6, R16 ;  /* 0x00000010060a7228 */ /* 0x000fd00000000000 */
[----:B------:R-:W-:-:S08]  /*48d0*/  DFMA R18, R6, R16, -R10 ;  /* 0x000000100612722b */ /* 0x000fd0000000080a */
[----:B------:R-:W-:-:S08]  /*48e0*/  DFMA R18, R4, R16, R18 ;  /* 0x000000100412722b */ /* 0x000fd00000000012 */
[----:B------:R-:W-:Y:S02]  /*48f0*/  DFMA R18, R6, R12, R18 ;  /* 0x0000000c0612722b */ /* 0x000fe40000000012 */
[----:B------:R-:W-:-:S08]  /*4900*/  DADD R12, R8, R14 ;  /* 0x00000000080c7229 */ /* 0x000fd0000000000e */
[----:B------:R-:W-:-:S08]  /*4910*/  DADD R8, R8, -R12 ;  /* 0x0000000008087229 */ /* 0x000fd0000000080c */
[----:B------:R-:W-:Y:S02]  /*4920*/  DADD R14, R14, R8 ;  /* 0x000000000e0e7229 */ /* 0x000fe40000000008 */
[----:B------:R-:W-:-:S08]  /*4930*/  DMUL R8, R12, R10 ;  /* 0x0000000a0c087228 */ /* 0x000fd00000000000 */
[----:B------:R-:W-:-:S08]  /*4940*/  DFMA R16, R12, R10, -R8 ;  /* 0x0000000a0c10722b */ /* 0x000fd00000000808 */
[----:B------:R-:W-:-:S08]  /*4950*/  DFMA R16, R12, R18, R16 ;  /* 0x000000120c10722b */ /* 0x000fd00000000010 */
[----:B------:R-:W-:-:S08]  /*4960*/  DFMA R14, R14, R10, R16 ;  /* 0x0000000a0e0e722b */ /* 0x000fd00000000010 */
[----:B------:R-:W-:-:S08]  /*4970*/  DADD R12, R8, R14 ;  /* 0x00000000080c7229 */ /* 0x000fd0000000000e */
[--C-:B------:R-:W-:Y:S02]  /*4980*/  DADD R10, R6, R12.reuse ;  /* 0x00000000060a7229 */ /* 0x100fe4000000000c */
[----:B------:R-:W-:-:S06]  /*4990*/  DADD R8, R8, -R12 ;  /* 0x0000000008087229 */ /* 0x000fcc000000080c */
[----:B------:R-:W-:Y:S02]  /*49a0*/  DADD R6, R6, -R10 ;  /* 0x0000000006067229 */ /* 0x000fe4000000080a */
[----:B------:R-:W-:-:S06]  /*49b0*/  DADD R8, R14, R8 ;  /* 0x000000000e087229 */ /* 0x000fcc0000000008 */
[----:B------:R-:W-:-:S08]  /*49c0*/  DADD R6, R12, R6 ;  /* 0x000000000c067229 */ /* 0x000fd00000000006 */
[----:B------:R-:W-:-:S08]  /*49d0*/  DADD R6, R8, R6 ;  /* 0x0000000008067229 */ /* 0x000fd00000000006 */
[----:B------:R-:W-:Y:S01]  /*49e0*/  DADD R12, R4, R6 ;  /* 0x00000000040c7229 */ /* 0x000fe20000000006 */
[----:B------:R-:W-:Y:S02]  /*49f0*/  IMAD.MOV.U32 R6, RZ, RZ, -0x105c611 ;  /* 0xfefa39efff067424 */ /* 0x000fe400078e00ff */
[----:B------:R-:W-:Y:S02]  /*4a00*/  IMAD.MOV.U32 R7, RZ, RZ, 0x3fe62e42 ;  /* 0x3fe62e42ff077424 */ /* 0x000fe400078e00ff */
[----:B------:R-:W-:-:S03]  /*4a10*/  IMAD.MOV.U32 R4, RZ, RZ, -0x105c611 ;  /* 0xfefa39efff047424 */ /* 0x000fc600078e00ff */
[----:B------:R-:W-:Y:S01]  /*4a20*/  DADD R8, R10, R12 ;  /* 0x000000000a087229 */ /* 0x000fe2000000000c */
[----:B------:R-:W-:-:S07]  /*4a30*/  IMAD.MOV.U32 R5, RZ, RZ, 0x3fe62e42 ;  /* 0x3fe62e42ff057424 */ /* 0x000fce00078e00ff */
[--C-:B------:R-:W-:Y:S02]  /*4a40*/  DFMA R6, R6, UR4, R8.reuse ;  /* 0x0000000406067c2b */ /* 0x100fe40008000008 */
[----:B------:R-:W-:-:S06]  /*4a50*/  DADD R14, R10, -R8 ;  /* 0x000000000a0e7229 */ /* 0x000fcc0000000808 */
[----:B------:R-:W-:Y:S02]  /*4a60*/  DFMA R10, -R4, 1, R6 ;  /* 0x3ff00000040a782b */ /* 0x000fe40000000106 */
[----:B------:R-:W-:Y:S01]  /*4a70*/  DADD R14, R12, R14 ;  /* 0x000000000c0e7229 */ /* 0x000fe2000000000e */
[----:B------:R-:W-:-:S05]  /*4a80*/  LOP3.LUT R12, R3, 0xff0fffff, RZ, 0xc0, !PT ;  /* 0xff0fffff030c7812 */ /* 0x000fca00078ec0ff */
[----:B------:R-:W-:Y:S01]  /*4a90*/  DADD R10, -R8, R10 ;  /* 0x00000000080a7229 */ /* 0x000fe2000000010a */
[----:B------:R-:W-:-:S05]  /*4aa0*/  IMAD.SHL.U32 R8, R3, 0x2, RZ ;  /* 0x0000000203087824 */ /* 0x000fca00078e00ff */
[----:B------:R-:W-:Y:S02]  /*4ab0*/  ISETP.GT.U32.AND P0, PT, R8, -0x2000001, PT ;  /* 0xfdffffff0800780c */ /* 0x000fe40003f04070 */
[----:B------:R-:W-:Y:S01]  /*4ac0*/  DADD R14, R14, -R10 ;  /* 0x000000000e0e7229 */ /* 0x000fe2000000080a */
[----:B------:R-:W-:Y:S01]  /*4ad0*/  IMAD.MOV.U32 R10, RZ, RZ, 0x3b39803f ;  /* 0x3b39803fff0a7424 */ /* 0x000fe200078e00ff */
[----:B------:R-:W-:Y:S01]  /*4ae0*/  SEL R13, R12, R3, P0 ;  /* 0x000000030c0d7207 */ /* 0x000fe20000000000 */
[----:B------:R-:W-:Y:S02]  /*4af0*/  IMAD.MOV.U32 R11, RZ, RZ, 0x3c7abc9e ;  /* 0x3c7abc9eff0b7424 */ /* 0x000fe400078e00ff */
[----:B------:R-:W-:-:S04]  /*4b00*/  IMAD.MOV.U32 R12, RZ, RZ, R0 ;  /* 0x000000ffff0c7224 */ /* 0x000fc800078e0000 */
[----:B------:R-:W-:Y:S01]  /*4b10*/  DFMA R10, R10, UR4, R14 ;  /* 0x000000040a0a7c2b */ /* 0x000fe2000800000e */
[----:B------:R-:W-:Y:S01]  /*4b20*/  UMOV UR4, 0x3b39803f ;  /* 0x3b39803f00047882 */ /* 0x000fe20000000000 */
[----:B------:R-:W-:-:S06]  /*4b30*/  UMOV UR5, 0x3c7abc9e ;  /* 0x3c7abc9e00057882 */ /* 0x000fcc0000000000 */
[----:B------:R-:W-:-:S08]  /*4b40*/  DADD R8, R6, R10 ;  /* 0x0000000006087229 */ /* 0x000fd0000000000a */
[----:B------:R-:W-:Y:S02]  /*4b50*/  DADD R6, R6, -R8 ;  /* 0x0000000006067229 */ /* 0x000fe40000000808 */
[----:B------:R-:W-:-:S06]  /*4b60*/  DMUL R14, R8, R12 ;  /* 0x0000000c080e7228 */ /* 0x000fcc0000000000 */
[----:B------:R-:W-:Y:S02]  /*4b70*/  DADD R6, R10, R6 ;  /* 0x000000000a067229 */ /* 0x000fe40000000006 */
[----:B------:R-:W-:-:S08]  /*4b80*/  DFMA R8, R8, R12, -R14 ;  /* 0x0000000c0808722b */ /* 0x000fd0000000080e */
[----:B------:R-:W-:Y:S01]  /*4b90*/  DFMA R12, R6, R12, R8 ;  /* 0x0000000c060c722b */ /* 0x000fe20000000008 */
[----:B------:R-:W-:Y:S02]  /*4ba0*/  IMAD.MOV.U32 R6, RZ, RZ, 0x652b82fe ;  /* 0x652b82feff067424 */ /* 0x000fe400078e00ff */
[----:B------:R-:W-:-:S05]  /*4bb0*/  IMAD.MOV.U32 R7, RZ, RZ, 0x3ff71547 ;  /* 0x3ff71547ff077424 */ /* 0x000fca00078e00ff */
[----:B------:R-:W-:-:S08]  /*4bc0*/  DADD R8, R14, R12 ;  /* 0x000000000e087229 */ /* 0x000fd0000000000c */
[----:B------:R-:W-:Y:S02]  /*4bd0*/  DFMA R6, R8, R6, 6.75539944105574400000e+15 ;  /* 0x433800000806742b */ /* 0x000fe40000000006 */
[----:B------:R-:W-:Y:S01]  /*4be0*/  FSETP.GEU.AND P0, PT, |R9|, 4.1917929649353027344, PT ;  /* 0x4086232b0900780b */ /* 0x000fe20003f0e200 */
[----:B------:R-:W-:-:S05]  /*4bf0*/  DADD R14, R14, -R8 ;  /* 0x000000000e0e7229 */ /* 0x000fca0000000808 */
[----:B------:R-:W-:-:S03]  /*4c00*/  DADD R10, R6, -6.75539944105574400000e+15 ;  /* 0xc3380000060a7429 */ /* 0x000fc60000000000 */
[----:B------:R-:W-:-:S05]  /*4c10*/  DADD R12, R12, R14 ;  /* 0x000000000c0c7229 */ /* 0x000fca000000000e */
[----:B------:R-:W-:-:S08]  /*4c20*/  DFMA R4, R10, -R4, R8 ;  /* 0x800000040a04722b */ /* 0x000fd00000000008 */
[----:B------:R-:W-:Y:S01]  /*4c30*/  DFMA R10, R10, -UR4, R4 ;  /* 0x800000040a0a7c2b */ /* 0x000fe20008000004 */
[----:B------:R-:W-:Y:S01]  /*4c40*/  UMOV UR4, 0x69ce2bdf ;  /* 0x69ce2bdf00047882 */ /* 0x000fe20000000000 */
[----:B------:R-:W-:Y:S01]  /*4c50*/  IMAD.MOV.U32 R4, RZ, RZ, -0x35dec16 ;  /* 0xfca213eaff047424 */ /* 0x000fe200078e00ff */
[----:B------:R-:W-:Y:S01]  /*4c60*/  UMOV UR5, 0x3e5ade15 ;  /* 0x3e5ade1500057882 */ /* 0x000fe20000000000 */
[----:B------:R-:W-:-:S06]  /*4c70*/  IMAD.MOV.U32 R5, RZ, RZ, 0x3e928af3 ;  /* 0x3e928af3ff057424 */ /* 0x000fcc00078e00ff */
[----:B------:R-:W-:Y:S01]  /*4c80*/  DFMA R4, R10, UR4, R4 ;  /* 0x000000040a047c2b */ /* 0x000fe20008000004 */
[----:B------:R-:W-:Y:S01]  /*4c90*/  UMOV UR4, 0x62401315 ;  /* 0x6240131500047882 */ /* 0x000fe20000000000 */
[----:B------:R-:W-:-:S06]  /*4ca0*/  UMOV UR5, 0x3ec71dee ;  /* 0x3ec71dee00057882 */ /* 0x000fcc0000000000 */
[----:B------:R-:W-:Y:S01]  /*4cb0*/  DFMA R4, R10, R4, UR4 ;  /* 0x000000040a047e2b */ /* 0x000fe20008000004 */
        /* <DEDUP_REMOVED lines=20> */
[----:B------:R-:W-:-:S08]  /*4e00*/  DFMA R4, R10, R4, UR4 ;  /* 0x000000040a047e2b */ /* 0x000fd00008000004 */
[----:B------:R-:W-:-:S08]  /*4e10*/  DFMA R4, R10, R4, 1 ;  /* 0x3ff000000a04742b */ /* 0x000fd00000000004 */
[----:B------:R-:W-:-:S10]  /*4e20*/  DFMA R4, R10, R4, 1 ;  /* 0x3ff000000a04742b */ /* 0x000fd40000000004 */
[----:B------:R-:W-:Y:S02]  /*4e30*/  IMAD R11, R6, 0x100000, R5 ;  /* 0x00100000060b7824 */ /* 0x000fe400078e0205 */
[----:B------:R-:W-:Y:S01]  /*4e40*/  IMAD.MOV.U32 R10, RZ, RZ, R4 ;  /* 0x000000ffff0a7224 */ /* 0x000fe200078e0004 */
[----:B------:R-:W-:Y:S06]  /*4e50*/  @!P0 BRA `(.L_x_111) ;  /* 0x0000000000348947 */ /* 0x000fec0003800000 */
[----:B------:R-:W-:Y:S01]  /*4e60*/  FSETP.GEU.AND P1, PT, |R9|, 4.2275390625, PT ;  /* 0x408748000900780b */ /* 0x000fe20003f2e200 */
[C---:B------:R-:W-:Y:S02]  /*4e70*/  DADD R10, R8.reuse, +INF ;  /* 0x7ff00000080a7429 */ /* 0x040fe40000000000 */
[----:B------:R-:W-:-:S08]  /*4e80*/  DSETP.GEU.AND P0, PT, R8, RZ, PT ;  /* 0x000000ff0800722a */ /* 0x000fd00003f0e000 */
[----:B------:R-:W-:Y:S02]  /*4e90*/  FSEL R10, R10, RZ, P0 ;  /* 0x000000ff0a0a7208 */ /* 0x000fe40000000000 */
[----:B------:R-:W-:Y:S02]  /*4ea0*/  @!P1 LEA.HI R0, R6, R6, RZ, 0x1 ;  /* 0x0000000606009211 */ /* 0x000fe400078f08ff */
[----:B------:R-:W-:Y:S02]  /*4eb0*/  FSEL R11, R11, RZ, P0 ;  /* 0x000000ff0b0b7208 */ /* 0x000fe40000000000 */
[----:B------:R-:W-:-:S05]  /*4ec0*/  @!P1 SHF.R.S32.HI R7, RZ, 0x1, R0 ;  /* 0x00000001ff079819 */ /* 0x000fca0000011400 */
[----:B------:R-:W-:Y:S02]  /*4ed0*/  @!P1 IMAD.IADD R6, R6, 0x1, -R7 ;  /* 0x0000000106069824 */ /* 0x000fe400078e0a07 */
[----:B------:R-:W-:-:S03]  /*4ee0*/  @!P1 IMAD R7, R7, 0x100000, R5 ;  /* 0x0010000007079824 */ /* 0x000fc600078e0205 */
[----:B------:R-:W-:Y:S01]  /*4ef0*/  @!P1 LEA R5, R6, 0x3ff00000, 0x14 ;  /* 0x3ff0000006059811 */ /* 0x000fe200078ea0ff */
[----:B------:R-:W-:Y:S02]  /*4f00*/  @!P1 IMAD.MOV.U32 R6, RZ, RZ, R4 ;  /* 0x000000ffff069224 */ /* 0x000fe400078e0004 */
[----:B------:R-:W-:-:S06]  /*4f10*/  @!P1 IMAD.MOV.U32 R4, RZ, RZ, RZ ;  /* 0x000000ffff049224 */ /* 0x000fcc00078e00ff */
[----:B------:R-:W-:-:S11]  /*4f20*/  @!P1 DMUL R10, R6, R4 ;  /* 0x00000004060a9228 */ /* 0x000fd60000000000 */
.L_x_111:
[----:B------:R-:W-:Y:S01]  /*4f30*/  DFMA R12, R12, R10, R10 ;  /* 0x0000000a0c0c722b */ /* 0x000fe2000000000a */
[----:B------:R-:W-:Y:S01]  /*4f40*/  IMAD.MOV.U32 R3, RZ, RZ, 0x0 ;  /* 0x00000000ff037424 */ /* 0x000fe200078e00ff */
[----:B------:R-:W-:-:S08]  /*4f50*/  DSETP.NEU.AND P0, PT, |R10|, +INF , PT ;  /* 0x7ff000000a00742a */ /* 0x000fd00003f0d200 */
[----:B------:R-:W-:Y:S02]  /*4f60*/  FSEL R4, R10, R12, !P0 ;  /* 0x0000000c0a047208 */ /* 0x000fe40004000000 */
[----:B------:R-:W-:Y:S01]  /*4f70*/  FSEL R5, R11, R13, !P0 ;  /* 0x0000000d0b057208 */ /* 0x000fe20004000000 */
[----:B------:R-:W-:Y:S06]  /*4f80*/  RET.REL.NODEC R2 `(_Z8dijkstraPK11lex_productPS_PP4psetPK4pathiPK4nsetPPS9_SD_PPPS6_) ;  /* 0xffffffb0021c7950 */ /* 0x000fec0003c3ffff */
.L_x_112:
[----:B------:R-:W-:-:S00]  /*4f90*/  BRA `(.L_x_112) ;  /* 0xfffffffc00fc7947 */ /* 0x000fc0000383ffff */
[----:B------:R-:W-:-:S00]  /*4fa0*/  NOP ;  /* 0x0000000000007918 */ /* 0x000fc00000000000 */
        /* <DEDUP_REMOVED lines=13> */
.L_x_114:


//--------------------- .nv.shared.reserved.0     --------------------------
	.section	.nv.shared.reserved.0,"aw",@nobits
	.weak		__nv_reservedSMEM_offset_0_alias
	.size		__nv_reservedSMEM_offset_0_alias, 0, 64
	.other		__nv_reservedSMEM_offset_0_alias,@"STO_CUDA_RESERVED_SHARED STV_DEFAULT"
__nv_reservedSMEM_offset_0_alias:
	.zero		0
	.zero		64


//--------------------- .nv.constant0._Z8dijkstraPK11lex_productPS_PP4psetPK4pathiPK4nsetPPS9_SD_PPPS6_ --------------------------
	.section	.nv.constant0._Z8dijkstraPK11lex_productPS_PP4psetPK4pathiPK4nsetPPS9_SD_PPPS6_,"a",@progbits
	.sectionflags	@""
	.align	4
.nv.constant0._Z8dijkstraPK11lex_productPS_PP4psetPK4pathiPK4nsetPPS9_SD_PPPS6_:
	.zero		968


//--------------------- SYMBOLS --------------------------

	.type		.nv.reservedSmem.offset0,@object
	.size		.nv.reservedSmem.offset0,0x4
	.type		malloc,@function
	.type		free,@function
